// auto-generated by cutlass_sweep.gemm — config: {"arch": "sm_90", "cluster_m": 2, "cluster_n": 2, "dtype": "bf16", "stages": 5, "tile_k": 64, "tile_m": 64, "tile_n": 256}
#include "cutlass/cutlass.h"
#include "cutlass/gemm/collective/collective_builder.hpp"
#include "cutlass/gemm/device/gemm_universal_adapter.h"
#include "cutlass/gemm/kernel/gemm_universal.hpp"
#include "cutlass/epilogue/collective/collective_builder.hpp"

using ElemA = cutlass::bfloat16_t;
using ElemB = cutlass::bfloat16_t;
using ElemCD = cutlass::bfloat16_t;
using Acc  = float;
using TileShape    = cute::Shape<cute::_64, cute::_256, cute::_64>;
using ClusterShape = cute::Shape<cute::_2, cute::_2, cute::_1>;

using CollectiveEpilogue = typename cutlass::epilogue::collective::CollectiveBuilder<
    cutlass::arch::Sm90, cutlass::arch::OpClassTensorOp,
    TileShape, ClusterShape,
    cutlass::epilogue::collective::EpilogueTileAuto,
    Acc, Acc,
    ElemCD, cutlass::layout::RowMajor, 128 / cutlass::sizeof_bits<ElemCD>::value,
    ElemCD, cutlass::layout::RowMajor, 128 / cutlass::sizeof_bits<ElemCD>::value,
    cutlass::epilogue::collective::EpilogueScheduleAuto
  >::CollectiveOp;

using CollectiveMainloop = typename cutlass::gemm::collective::CollectiveBuilder<
    cutlass::arch::Sm90, cutlass::arch::OpClassTensorOp,
    ElemA, cutlass::layout::RowMajor, 128 / cutlass::sizeof_bits<ElemA>::value,
    ElemB, cutlass::layout::ColumnMajor, 128 / cutlass::sizeof_bits<ElemB>::value,
    Acc,
    TileShape, ClusterShape,
    cutlass::gemm::collective::StageCount<5>,
    cutlass::gemm::collective::KernelScheduleAuto
  >::CollectiveOp;

using GemmKernel = cutlass::gemm::kernel::GemmUniversal<
    cute::Shape<int,int,int,int>,
    CollectiveMainloop,
    CollectiveEpilogue
>;
using Gemm = cutlass::gemm::device::GemmUniversalAdapter<GemmKernel>;

// Force the device kernel symbol into the cubin without needing a host main.
auto* _anchor = &cutlass::device_kernel<GemmKernel>;


// ===== COMPILED SASS (sm_90a) =====

	.target	sm_90a

	.elftype	@"ET_EXEC"


//--------------------- .note.nv.tkinfo           --------------------------
	.section	.note.nv.tkinfo,"",@"SHT_NOTE"
	.sectionflags	@"SHF_NOTE_NV_TKINFO"
	.tkinfo
        /*0018*/ 	.word	0x00000002
        /*0030*/ 	.string	""
        /*0030*/ 	.string	"ptxas"
        /*0030*/ 	.string	"Cuda compilation tools, release 13.0, V13.0.88"
        /*0030*/ 	.string	"Build cuda_13.0.r13.0/compiler.36424714_0"
        /*0030*/ 	.string	"-arch sm_90a -m 64 "



//--------------------- .note.nv.cuinfo           --------------------------
	.section	.note.nv.cuinfo,"",@"SHT_NOTE"
	.sectionflags	@"SHF_NOTE_NV_CUINFO"
        /*0018*/ 	.short	0x0002
        /*001a*/ 	.short	0x005a
        /*001c*/ 	.short	0x0082
	.zero		2


//--------------------- .nv.info                  --------------------------
	.section	.nv.info,"",@"SHT_CUDA_INFO"
	.align	4


	//----- nvinfo : EIATTR_REGCOUNT
	.align		4
        /*0000*/ 	.byte	0x04, 0x2f
        /*0002*/ 	.short	(.L_15 - .L_14)
	.align		4
.L_14:
        /*0004*/ 	.word	index@(_ZN7cutlass13device_kernelINS_4gemm6kernel13GemmUniversalIN4cute5tupleIJiiiiEEENS1_10collective13CollectiveMmaINS1_34MainloopSm90TmaGmmaWarpSpecializedILi5ENS5_IJNS4_1CILi2EEESB_NSA_ILi1EEEEEENS1_32KernelTmaWarpSpecializedPingpongEEENS5_IJNSA_ILi64EEENSA_ILi256EEESG_EEENS_10bfloat16_tENS5_IJlSC_lEEESJ_SK_NS4_8TiledMMAINS4_8MMA_AtomIJNS4_4SM904GMMA28MMA_64x256x16_F32BF16BF16_SSILNSO_5MajorE0ELSQ_0ELNSO_7ScaleInE1ELSR_1EEEEEENS4_6LayoutINS5_IJSC_SC_SC_EEENS5_IJNSA_ILi0EEESW_SW_EEEEENS5_IJNS4_10UnderscoreESZ_SZ_EEEEENS4_23SM90_TMA_LOAD_MULTICASTENS4_14ComposedLayoutINS4_7SwizzleILi3ELi4ELi3EEENS4_18smem_ptr_flag_bitsILi16EEENSU_INS5_IJNSA_ILi8EEESG_EEENS5_IJSG_SC_EEEEEEEvNS4_8identityES12_S1C_vS1D_EENS_8epilogue10collective6detail29Sm90TmaWarpSpecializedAdapterINS1G_15DefaultEpilogueISJ_SK_SK_NS1F_6thread17LinearCombinationISJ_Li1EffLNS1K_9ScaleType4KindE0ELNS_15FloatRoundStyleE2ESJ_EENS1_15EpilogueDefaultEEEEEvvEEEEvNT_6ParamsE)
        /*0008*/ 	.word	0x000000a8


	//----- nvinfo : EIATTR_FRAME_SIZE
	.align		4
.L_15:
        /*000c*/ 	.byte	0x04, 0x11
        /*000e*/ 	.short	(.L_17 - .L_16)
	.align		4
.L_16:
        /*0010*/ 	.word	index@(_ZN7cutlass13device_kernelINS_4gemm6kernel13GemmUniversalIN4cute5tupleIJiiiiEEENS1_10collective13CollectiveMmaINS1_34MainloopSm90TmaGmmaWarpSpecializedILi5ENS5_IJNS4_1CILi2EEESB_NSA_ILi1EEEEEENS1_32KernelTmaWarpSpecializedPingpongEEENS5_IJNSA_ILi64EEENSA_ILi256EEESG_EEENS_10bfloat16_tENS5_IJlSC_lEEESJ_SK_NS4_8TiledMMAINS4_8MMA_AtomIJNS4_4SM904GMMA28MMA_64x256x16_F32BF16BF16_SSILNSO_5MajorE0ELSQ_0ELNSO_7ScaleInE1ELSR_1EEEEEENS4_6LayoutINS5_IJSC_SC_SC_EEENS5_IJNSA_ILi0EEESW_SW_EEEEENS5_IJNS4_10UnderscoreESZ_SZ_EEEEENS4_23SM90_TMA_LOAD_MULTICASTENS4_14ComposedLayoutINS4_7SwizzleILi3ELi4ELi3EEENS4_18smem_ptr_flag_bitsILi16EEENSU_INS5_IJNSA_ILi8EEESG_EEENS5_IJSG_SC_EEEEEEEvNS4_8identityES12_S1C_vS1D_EENS_8epilogue10collective6detail29Sm90TmaWarpSpecializedAdapterINS1G_15DefaultEpilogueISJ_SK_SK_NS1F_6thread17LinearCombinationISJ_Li1EffLNS1K_9ScaleType4KindE0ELNS_15FloatRoundStyleE2ESJ_EENS1_15EpilogueDefaultEEEEEvvEEEEvNT_6ParamsE)
        /*0014*/ 	.word	0x00000008


	//----- nvinfo : EIATTR_MIN_STACK_SIZE
	.align		4
.L_17:
        /*0018*/ 	.byte	0x04, 0x12
        /*001a*/ 	.short	(.L_19 - .L_18)
	.align		4
.L_18:
        /*001c*/ 	.word	index@(_ZN7cutlass13device_kernelINS_4gemm6kernel13GemmUniversalIN4cute5tupleIJiiiiEEENS1_10collective13CollectiveMmaINS1_34MainloopSm90TmaGmmaWarpSpecializedILi5ENS5_IJNS4_1CILi2EEESB_NSA_ILi1EEEEEENS1_32KernelTmaWarpSpecializedPingpongEEENS5_IJNSA_ILi64EEENSA_ILi256EEESG_EEENS_10bfloat16_tENS5_IJlSC_lEEESJ_SK_NS4_8TiledMMAINS4_8MMA_AtomIJNS4_4SM904GMMA28MMA_64x256x16_F32BF16BF16_SSILNSO_5MajorE0ELSQ_0ELNSO_7ScaleInE1ELSR_1EEEEEENS4_6LayoutINS5_IJSC_SC_SC_EEENS5_IJNSA_ILi0EEESW_SW_EEEEENS5_IJNS4_10UnderscoreESZ_SZ_EEEEENS4_23SM90_TMA_LOAD_MULTICASTENS4_14ComposedLayoutINS4_7SwizzleILi3ELi4ELi3EEENS4_18smem_ptr_flag_bitsILi16EEENSU_INS5_IJNSA_ILi8EEESG_EEENS5_IJSG_SC_EEEEEEEvNS4_8identityES12_S1C_vS1D_EENS_8epilogue10collective6detail29Sm90TmaWarpSpecializedAdapterINS1G_15DefaultEpilogueISJ_SK_SK_NS1F_6thread17LinearCombinationISJ_Li1EffLNS1K_9ScaleType4KindE0ELNS_15FloatRoundStyleE2ESJ_EENS1_15EpilogueDefaultEEEEEvvEEEEvNT_6ParamsE)
        /*0020*/ 	.word	0x00000008
.L_19:


//--------------------- .nv.compat                --------------------------
	.section	.nv.compat,"",@"SHT_CUDA_COMPAT_INFO"
	.align	4
        /*0000*/ 	.byte	0x02, 0x09, 0x01, 0x00, 0x02, 0x02, 0x04, 0x00, 0x02, 0x05, 0x05, 0x00, 0x03, 0x07, 0x01, 0x01
        /*0010*/ 	.byte	0x02, 0x03, 0x01, 0x00, 0x02, 0x06, 0x01, 0x00, 0x04, 0x0b, 0x08, 0x00, 0x00, 0x00, 0x00, 0x00
        /*0020*/ 	.byte	0x00, 0x00, 0x00, 0x00


//--------------------- .nv.info._ZN7cutlass13device_kernelINS_4gemm6kernel13GemmUniversalIN4cute5tupleIJiiiiEEENS1_10collective13CollectiveMmaINS1_34MainloopSm90TmaGmmaWarpSpecializedILi5ENS5_IJNS4_1CILi2EEESB_NSA_ILi1EEEEEENS1_32KernelTmaWarpSpecializedPingpongEEENS5_IJNSA_ILi64EEENSA_ILi256EEESG_EEENS_10bfloat16_tENS5_IJlSC_lEEESJ_SK_NS4_8TiledMMAINS4_8MMA_AtomIJNS4_4SM904GMMA28MMA_64x256x16_F32BF16BF16_SSILNSO_5MajorE0ELSQ_0ELNSO_7ScaleInE1ELSR_1EEEEEENS4_6LayoutINS5_IJSC_SC_SC_EEENS5_IJNSA_ILi0EEESW_SW_EEEEENS5_IJNS4_10UnderscoreESZ_SZ_EEEEENS4_23SM90_TMA_LOAD_MULTICASTENS4_14ComposedLayoutINS4_7SwizzleILi3ELi4ELi3EEENS4_18smem_ptr_flag_bitsILi16EEENSU_INS5_IJNSA_ILi8EEESG_EEENS5_IJSG_SC_EEEEEEEvNS4_8identityES12_S1C_vS1D_EENS_8epilogue10collective6detail29Sm90TmaWarpSpecializedAdapterINS1G_15DefaultEpilogueISJ_SK_SK_NS1F_6thread17LinearCombinationISJ_Li1EffLNS1K_9ScaleType4KindE0ELNS_15FloatRoundStyleE2ESJ_EENS1_15EpilogueDefaultEEEEEvvEEEEvNT_6ParamsE --------------------------
	.section	.nv.info._ZN7cutlass13device_kernelINS_4gemm6kernel13GemmUniversalIN4cute5tupleIJiiiiEEENS1_10collective13CollectiveMmaINS1_34MainloopSm90TmaGmmaWarpSpecializedILi5ENS5_IJNS4_1CILi2EEESB_NSA_ILi1EEEEEENS1_32KernelTmaWarpSpecializedPingpongEEENS5_IJNSA_ILi64EEENSA_ILi256EEESG_EEENS_10bfloat16_tENS5_IJlSC_lEEESJ_SK_NS4_8TiledMMAINS4_8MMA_AtomIJNS4_4SM904GMMA28MMA_64x256x16_F32BF16BF16_SSILNSO_5MajorE0ELSQ_0ELNSO_7ScaleInE1ELSR_1EEEEEENS4_6LayoutINS5_IJSC_SC_SC_EEENS5_IJNSA_ILi0EEESW_SW_EEEEENS5_IJNS4_10UnderscoreESZ_SZ_EEEEENS4_23SM90_TMA_LOAD_MULTICASTENS4_14ComposedLayoutINS4_7SwizzleILi3ELi4ELi3EEENS4_18smem_ptr_flag_bitsILi16EEENSU_INS5_IJNSA_ILi8EEESG_EEENS5_IJSG_SC_EEEEEEEvNS4_8identityES12_S1C_vS1D_EENS_8epilogue10collective6detail29Sm90TmaWarpSpecializedAdapterINS1G_15DefaultEpilogueISJ_SK_SK_NS1F_6thread17LinearCombinationISJ_Li1EffLNS1K_9ScaleType4KindE0ELNS_15FloatRoundStyleE2ESJ_EENS1_15EpilogueDefaultEEEEEvvEEEEvNT_6ParamsE,"",@"SHT_CUDA_INFO"
	.sectionflags	@""
	.align	4


	//----- nvinfo : EIATTR_CUDA_API_VERSION
	.align		4
        /*0000*/ 	.byte	0x04, 0x37
        /*0002*/ 	.short	(.L_21 - .L_20)
.L_20:
        /*0004*/ 	.word	0x00000082


	//----- nvinfo : EIATTR_KPARAM_INFO
	.align		4
.L_21:
        /*0008*/ 	.byte	0x04, 0x17
        /*000a*/ 	.short	(.L_23 - .L_22)
.L_22:
        /*000c*/ 	.word	0x00000000
        /*0010*/ 	.short	0x0000
        /*0012*/ 	.short	0x0070
        /*0014*/ 	.byte	0x00, 0xf0, 0x01, 0x10


	//----- nvinfo : EIATTR_SPARSE_MMA_MASK
	.align		4
.L_23:
        /*0018*/ 	.byte	0x03, 0x50
        /*001a*/ 	.short	0x0000


	//----- nvinfo : EIATTR_MAXREG_COUNT
	.align		4
        /*001c*/ 	.byte	0x03, 0x1b
        /*001e*/ 	.short	0x00a8


	//----- nvinfo : EIATTR_NUM_BARRIERS
	.align		4
        /*0020*/ 	.byte	0x02, 0x4c
        /*0022*/ 	.byte	0x01
	.zero		1


	//----- nvinfo : EIATTR_EXTERNS
	.align		4
        /*0024*/ 	.byte	0x04, 0x0f
        /*0026*/ 	.short	(.L_25 - .L_24)


	//   ....[0]....
	.align		4
.L_24:
        /*0028*/ 	.word	index@(__assertfail)


	//----- nvinfo : EIATTR_ANNOTATIONS
	.align		4
.L_25:
        /*002c*/ 	.byte	0x04, 0x55
        /*002e*/ 	.short	(.L_27 - .L_26)


	//   ....[0]....
.L_26:
        /*0030*/ 	.word	0x00000001
        /*0034*/ 	.byte	0xd0, 0x0d, 0x00, 0x00, 0x01, 0x00, 0x00, 0x00, 0x70, 0x9f, 0x00, 0x00, 0x01, 0x00, 0x00, 0x00
        /*0044*/ 	.byte	0xf0, 0xac, 0x00, 0x00


	//----- nvinfo : EIATTR_MERCURY_ISA_VERSION
	.align		4
.L_27:
        /*0048*/ 	.byte	0x03, 0x5f
        /*004a*/ 	.short	0x0101


	//----- nvinfo : EIATTR_INT_WARP_WIDE_INSTR_OFFSETS
	.align		4
        /*004c*/ 	.byte	0x04, 0x31
        /*004e*/ 	.short	(.L_29 - .L_28)


	//   ....[0]....
.L_28:
        /*0050*/ 	.word	0x00000550


	//   ....[1]....
        /*0054*/ 	.word	0x00000580


	//   ....[2]....
        /*0058*/ 	.word	0x000005c0


	//   ....[3]....
        /*005c*/ 	.word	0x000006f0


	//   ....[4]....
        /*0060*/ 	.word	0x00000700


	//   ....[5]....
        /*0064*/ 	.word	0x00000710


	//   ....[6]....
        /*0068*/ 	.word	0x000007b0


	//   ....[7]....
        /*006c*/ 	.word	0x000007f0


	//   ....[8]....
        /*0070*/ 	.word	0x000020a0


	//----- nvinfo : EIATTR_COOP_GROUP_MASK_REGIDS
	.align		4
.L_29:
        /*0074*/ 	.byte	0x04, 0x29
        /*0076*/ 	.short	(.L_31 - .L_30)


	//   ....[0]....
.L_30:
        /*0078*/ 	.word	0xffffffff


	//   ....[1]....
        /*007c*/ 	.word	0xffffffff


	//   ....[2]....
        /*0080*/ 	.word	0xffffffff


	//   ....[3]....
        /*0084*/ 	.word	0xffffffff


	//   ....[4]....
        /*0088*/ 	.word	0xffffffff


	//   ....[5]....
        /*008c*/ 	.word	0xffffffff


	//   ....[6]....
        /*0090*/ 	.word	0xffffffff


	//----- nvinfo : EIATTR_COOP_GROUP_INSTR_OFFSETS
	.align		4
.L_31:
        /*0094*/ 	.byte	0x04, 0x28
        /*0096*/ 	.short	(.L_33 - .L_32)


	//   ....[0]....
.L_32:
        /*0098*/ 	.word	0x00000070


	//   ....[1]....
        /*009c*/ 	.word	0x00000080


	//   ....[2]....
        /*00a0*/ 	.word	0x00000140


	//   ....[3]....
        /*00a4*/ 	.word	0x00000310


	//   ....[4]....
        /*00a8*/ 	.word	0x00000350


	//   ....[5]....
        /*00ac*/ 	.word	0x00000730


	//   ....[6]....
        /*00b0*/ 	.word	0x00000970


	//----- nvinfo : EIATTR_REG_RECONFIG
	.align		4
.L_33:
        /*00b4*/ 	.byte	0x01, 0x54
	.zero		2


	//----- nvinfo : EIATTR_SYSCALL_OFFSETS
	.align		4
        /*00b8*/ 	.byte	0x04, 0x46
        /*00ba*/ 	.short	(.L_35 - .L_34)


	//   ....[0]....
.L_34:
        /*00bc*/ 	.word	0x00001800


	//----- nvinfo : EIATTR_MBARRIER_INSTR_OFFSETS
	.align		4
.L_35:
        /*00c0*/ 	.byte	0x04, 0x39
        /*00c2*/ 	.short	(.L_37 - .L_36)


	//   ....[0]....
.L_36:
        /*00c4*/ 	.word	0x00000260
        /*00c8*/ 	.word	0x000000ff
        /*00cc*/ 	.word	0x00000000
        /*00d0*/ 	.short	0x0100
        /*00d2*/ 	.byte	0x08
	.zero		1


	//   ....[1]....
        /*00d4*/ 	.word	0x00000270
        /*00d8*/ 	.word	0x000000ff
        /*00dc*/ 	.word	0x00000028
        /*00e0*/ 	.short	0x0100
        /*00e2*/ 	.byte	0x08
	.zero		1


	//   ....[2]....
        /*00e4*/ 	.word	0x00000280
        /*00e8*/ 	.word	0x000000ff
        /*00ec*/ 	.word	0x00000008
        /*00f0*/ 	.short	0x0100
        /*00f2*/ 	.byte	0x08
	.zero		1


	//   ....[3]....
        /*00f4*/ 	.word	0x00000290
        /*00f8*/ 	.word	0x000000ff
        /*00fc*/ 	.word	0x00000030
        /*0100*/ 	.short	0x0100
        /*0102*/ 	.byte	0x08
	.zero		1


	//   ....[4]....
        /*0104*/ 	.word	0x000002a0
        /*0108*/ 	.word	0x000000ff
        /*010c*/ 	.word	0x00000010
        /*0110*/ 	.short	0x0100
        /*0112*/ 	.byte	0x08
	.zero		1


	//   ....[5]....
        /*0114*/ 	.word	0x000002b0
        /*0118*/ 	.word	0x000000ff
        /*011c*/ 	.word	0x00000038
        /*0120*/ 	.short	0x0100
        /*0122*/ 	.byte	0x08
	.zero		1


	//   ....[6]....
        /*0124*/ 	.word	0x000002c0
        /*0128*/ 	.word	0x000000ff
        /*012c*/ 	.word	0x00000018
        /*0130*/ 	.short	0x0100
        /*0132*/ 	.byte	0x08
	.zero		1


	//   ....[7]....
        /*0134*/ 	.word	0x000002d0
        /*0138*/ 	.word	0x000000ff
        /*013c*/ 	.word	0x00000040
        /*0140*/ 	.short	0x0100
        /*0142*/ 	.byte	0x08
	.zero		1


	//   ....[8]....
        /*0144*/ 	.word	0x000002e0
        /*0148*/ 	.word	0x000000ff
        /*014c*/ 	.word	0x00000020
        /*0150*/ 	.short	0x0100
        /*0152*/ 	.byte	0x08
	.zero		1


	//   ....[9]....
        /*0154*/ 	.word	0x000002f0
        /*0158*/ 	.word	0x000000ff
        /*015c*/ 	.word	0x00000048
        /*0160*/ 	.short	0x0100
        /*0162*/ 	.byte	0x08
	.zero		1


	//   ....[10]....
        /*0164*/ 	.word	0x00000820
        /*0168*/ 	.word	0x000000ff
        /*016c*/ 	.word	0x00000080
        /*0170*/ 	.short	0x0100
        /*0172*/ 	.byte	0x08
	.zero		1


	//   ....[11]....
        /*0174*/ 	.word	0x000008b0
        /*0178*/ 	.word	0x000000ff
        /*017c*/ 	.word	0x00000088
        /*0180*/ 	.short	0x0100
        /*0182*/ 	.byte	0x08
	.zero		1


	//   ....[12]....
        /*0184*/ 	.word	0x000008f0
        /*0188*/ 	.word	0x000000ff
        /*018c*/ 	.word	0x00000060
        /*0190*/ 	.short	0x0100
        /*0192*/ 	.byte	0x09
	.zero		1


	//   ....[13]....
        /*0194*/ 	.word	0x00000900
        /*0198*/ 	.word	0x000000ff
        /*019c*/ 	.word	0x00000068
        /*01a0*/ 	.short	0x0100
        /*01a2*/ 	.byte	0x09
	.zero		1


	//   ....[14]....
        /*01a4*/ 	.word	0x00000910
        /*01a8*/ 	.word	0x000000ff
        /*01ac*/ 	.word	0x00000070
        /*01b0*/ 	.short	0x0100
        /*01b2*/ 	.byte	0x09
	.zero		1


	//   ....[15]....
        /*01b4*/ 	.word	0x00000920
        /*01b8*/ 	.word	0x000000ff
        /*01bc*/ 	.word	0x00000078
        /*01c0*/ 	.short	0x0100
        /*01c2*/ 	.byte	0x09
	.zero		1


	//   ....[16]....
        /*01c4*/ 	.word	0x000016e0
        /*01c8*/ 	.word	0x0000009f
        /*01cc*/ 	.word	0x00000000
        /*01d0*/ 	.short	0x010a
        /*01d2*/ 	.byte	0x2a
	.zero		1


	//   ....[17]....
        /*01d4*/ 	.word	0x00001880
        /*01d8*/ 	.word	0x00000003
        /*01dc*/ 	.word	0x00000000
        /*01e0*/ 	.short	0x010a
        /*01e2*/ 	.byte	0x3f
	.zero		1


	//   ....[18]....
        /*01e4*/ 	.word	0x000018e0
        /*01e8*/ 	.word	0x00000003
        /*01ec*/ 	.word	0x00000000
        /*01f0*/ 	.short	0x010a
        /*01f2*/ 	.byte	0x3f
	.zero		1


	//   ....[19]....
        /*01f4*/ 	.word	0x00001c70
        /*01f8*/ 	.word	0x000000ff
        /*01fc*/ 	.word	0x00000000
        /*0200*/ 	.short	0x010a
        /*0202*/ 	.byte	0x04
	.zero		1


	//   ....[20]....
        /*0204*/ 	.word	0x00001cb0
        /*0208*/ 	.word	0x000000ff
        /*020c*/ 	.word	0x00000000
        /*0210*/ 	.short	0x010a
        /*0212*/ 	.byte	0x04
	.zero		1


	//   ....[21]....
        /*0214*/ 	.word	0x00001f40
        /*0218*/ 	.word	0x00000005
        /*021c*/ 	.word	0x00000000
        /*0220*/ 	.short	0x0101
        /*0222*/ 	.byte	0x3f
	.zero		1


	//   ....[22]....
        /*0224*/ 	.word	0x00002040
        /*0228*/ 	.word	0x000000a0
        /*022c*/ 	.word	0x00000000
        /*0230*/ 	.short	0x0101
        /*0232*/ 	.byte	0x2d
	.zero		1


	//   ....[23]....
        /*0234*/ 	.word	0x00002140
        /*0238*/ 	.word	0x00000003
        /*023c*/ 	.word	0x00000000
        /*0240*/ 	.short	0x0101
        /*0242*/ 	.byte	0x3f
	.zero		1


	//   ....[24]....
        /*0244*/ 	.word	0x00002200
        /*0248*/ 	.word	0x0000009f
        /*024c*/ 	.word	0x00000010
        /*0250*/ 	.short	0x010a
        /*0252*/ 	.byte	0x2a
	.zero		1


	//   ....[25]....
        /*0254*/ 	.word	0x00009f90
        /*0258*/ 	.word	0x000000a2
        /*025c*/ 	.word	0x00000000
        /*0260*/ 	.short	0x0101
        /*0262*/ 	.byte	0x2d
	.zero		1


	//   ....[26]....
        /*0264*/ 	.word	0x0000aa10
        /*0268*/ 	.word	0x0000000a
        /*026c*/ 	.word	0x00000028
        /*0270*/ 	.short	0x010a
        /*0272*/ 	.byte	0x3f
	.zero		1


	//   ....[27]....
        /*0274*/ 	.word	0x0000ae00
        /*0278*/ 	.word	0x00000005
        /*027c*/ 	.word	0x00000088
        /*0280*/ 	.short	0x0101
        /*0282*/ 	.byte	0x3f
	.zero		1


	//   ....[28]....
        /*0284*/ 	.word	0x0000b580
        /*0288*/ 	.word	0x00000009
        /*028c*/ 	.word	0x00000000
        /*0290*/ 	.short	0x010a
        /*0292*/ 	.byte	0x3f
	.zero		1


	//   ....[29]....
        /*0294*/ 	.word	0x0000b600
        /*0298*/ 	.word	0x00000008
        /*029c*/ 	.word	0x00000000
        /*02a0*/ 	.short	0x010a
        /*02a2*/ 	.byte	0x3f
	.zero		1


	//   ....[30]....
        /*02a4*/ 	.word	0x0000b690
        /*02a8*/ 	.word	0x00000009
        /*02ac*/ 	.word	0x00000000
        /*02b0*/ 	.short	0x010a
        /*02b2*/ 	.byte	0x3f
	.zero		1


	//   ....[31]....
        /*02b4*/ 	.word	0x0000b720
        /*02b8*/ 	.word	0x00000006
        /*02bc*/ 	.word	0x00000000
        /*02c0*/ 	.short	0x010a
        /*02c2*/ 	.byte	0x3f
	.zero		1


	//   ....[32]....
        /*02c4*/ 	.word	0x0000b7b0
        /*02c8*/ 	.word	0x00000003
        /*02cc*/ 	.word	0x00000000
        /*02d0*/ 	.short	0x010a
        /*02d2*/ 	.byte	0x3f
	.zero		1


	//   ....[33]....
        /*02d4*/ 	.word	0x0000b810
        /*02d8*/ 	.word	0x000000a1
        /*02dc*/ 	.word	0x00000000
        /*02e0*/ 	.short	0x010a
        /*02e2*/ 	.byte	0x3f
	.zero		1


	//   ....[34]....
        /*02e4*/ 	.word	0x0000b860
        /*02e8*/ 	.word	0x00000003
        /*02ec*/ 	.word	0x00000000
        /*02f0*/ 	.short	0x010a
        /*02f2*/ 	.byte	0x3f
	.zero		1


	//   ....[35]....
        /*02f4*/ 	.word	0x0000b8c0
        /*02f8*/ 	.word	0x00000005
        /*02fc*/ 	.word	0x00000000
        /*0300*/ 	.short	0x010a
        /*0302*/ 	.byte	0x3f
	.zero		1


	//   ....[36]....
        /*0304*/ 	.word	0x0000b910
        /*0308*/ 	.word	0x000000a1
        /*030c*/ 	.word	0x00000010
        /*0310*/ 	.short	0x010a
        /*0312*/ 	.byte	0x3f
	.zero		1


	//   ....[37]....
        /*0314*/ 	.word	0x0000b9e0
        /*0318*/ 	.word	0x0000000a
        /*031c*/ 	.word	0x00000028
        /*0320*/ 	.short	0x010a
        /*0322*/ 	.byte	0x3f
	.zero		1


	//   ....[38]....
        /*0324*/ 	.word	0x0000bab0
        /*0328*/ 	.word	0x00000009
        /*032c*/ 	.word	0x00000000
        /*0330*/ 	.short	0x010a
        /*0332*/ 	.byte	0x3f
	.zero		1


	//   ....[39]....
        /*0334*/ 	.word	0x0000bb00
        /*0338*/ 	.word	0x00000008
        /*033c*/ 	.word	0x00000000
        /*0340*/ 	.short	0x010a
        /*0342*/ 	.byte	0x3f
	.zero		1


	//   ....[40]....
        /*0344*/ 	.word	0x0000bb50
        /*0348*/ 	.word	0x00000009
        /*034c*/ 	.word	0x00000000
        /*0350*/ 	.short	0x010a
        /*0352*/ 	.byte	0x3f
	.zero		1


	//   ....[41]....
        /*0354*/ 	.word	0x0000bba0
        /*0358*/ 	.word	0x00000006
        /*035c*/ 	.word	0x00000000
        /*0360*/ 	.short	0x010a
        /*0362*/ 	.byte	0x3f
	.zero		1


	//----- nvinfo : EIATTR_NUM_MBARRIERS
	.align		4
.L_37:
        /*0364*/ 	.byte	0x03, 0x38
        /*0366*/ 	.short	0x0010


	//----- nvinfo : EIATTR_EXIT_INSTR_OFFSETS
	.align		4
        /*0368*/ 	.byte	0x04, 0x1c
        /*036a*/ 	.short	(.L_39 - .L_38)


	//   ....[0]....
.L_38:
        /*036c*/ 	.word	0x00001410


	//   ....[1]....
        /*0370*/ 	.word	0x00001470


	//   ....[2]....
        /*0374*/ 	.word	0x0000a620


	//   ....[3]....
        /*0378*/ 	.word	0x0000a650


	//   ....[4]....
        /*037c*/ 	.word	0x0000b800


	//----- nvinfo : EIATTR_MAX_THREADS
	.align		4
.L_39:
        /*0380*/ 	.byte	0x04, 0x05
        /*0382*/ 	.short	(.L_41 - .L_40)
.L_40:
        /*0384*/ 	.word	0x00000180
        /*0388*/ 	.word	0x00000001
        /*038c*/ 	.word	0x00000001


	//----- nvinfo : EIATTR_CRS_STACK_SIZE
	.align		4
.L_41:
        /*0390*/ 	.byte	0x04, 0x1e
        /*0392*/ 	.short	(.L_43 - .L_42)
.L_42:
        /*0394*/ 	.word	0x00000000


	//----- nvinfo : EIATTR_CBANK_PARAM_SIZE
	.align		4
.L_43:
        /*0398*/ 	.byte	0x03, 0x19
        /*039a*/ 	.short	0x0470


	//----- nvinfo : EIATTR_PARAM_CBANK
	.align		4
        /*039c*/ 	.byte	0x04, 0x0a
        /*039e*/ 	.short	(.L_45 - .L_44)
	.align		4
.L_44:
        /*03a0*/ 	.word	index@(.nv.constant0._ZN7cutlass13device_kernelINS_4gemm6kernel13GemmUniversalIN4cute5tupleIJiiiiEEENS1_10collective13CollectiveMmaINS1_34MainloopSm90TmaGmmaWarpSpecializedILi5ENS5_IJNS4_1CILi2EEESB_NSA_ILi1EEEEEENS1_32KernelTmaWarpSpecializedPingpongEEENS5_IJNSA_ILi64EEENSA_ILi256EEESG_EEENS_10bfloat16_tENS5_IJlSC_lEEESJ_SK_NS4_8TiledMMAINS4_8MMA_AtomIJNS4_4SM904GMMA28MMA_64x256x16_F32BF16BF16_SSILNSO_5MajorE0ELSQ_0ELNSO_7ScaleInE1ELSR_1EEEEEENS4_6LayoutINS5_IJSC_SC_SC_EEENS5_IJNSA_ILi0EEESW_SW_EEEEENS5_IJNS4_10UnderscoreESZ_SZ_EEEEENS4_23SM90_TMA_LOAD_MULTICASTENS4_14ComposedLayoutINS4_7SwizzleILi3ELi4ELi3EEENS4_18smem_ptr_flag_bitsILi16EEENSU_INS5_IJNSA_ILi8EEESG_EEENS5_IJSG_SC_EEEEEEEvNS4_8identityES12_S1C_vS1D_EENS_8epilogue10collective6detail29Sm90TmaWarpSpecializedAdapterINS1G_15DefaultEpilogueISJ_SK_SK_NS1F_6thread17LinearCombinationISJ_Li1EffLNS1K_9ScaleType4KindE0ELNS_15FloatRoundStyleE2ESJ_EENS1_15EpilogueDefaultEEEEEvvEEEEvNT_6ParamsE)
        /*03a4*/ 	.short	0x0210
        /*03a6*/ 	.short	0x0470


	//----- nvinfo : EIATTR_SW_WAR
	.align		4
.L_45:
        /*03a8*/ 	.byte	0x04, 0x36
        /*03aa*/ 	.short	(.L_47 - .L_46)
.L_46:
        /*03ac*/ 	.word	0x00000008
.L_47:


//--------------------- .nv.callgraph             --------------------------
	.section	.nv.callgraph,"",@"SHT_CUDA_CALLGRAPH"
	.align	4
	.sectionentsize	8
	.align		4
        /*0000*/ 	.word	0x00000000
	.align		4
        /*0004*/ 	.word	0xffffffff
	.align		4
        /*0008*/ 	.word	index@(_ZN7cutlass13device_kernelINS_4gemm6kernel13GemmUniversalIN4cute5tupleIJiiiiEEENS1_10collective13CollectiveMmaINS1_34MainloopSm90TmaGmmaWarpSpecializedILi5ENS5_IJNS4_1CILi2EEESB_NSA_ILi1EEEEEENS1_32KernelTmaWarpSpecializedPingpongEEENS5_IJNSA_ILi64EEENSA_ILi256EEESG_EEENS_10bfloat16_tENS5_IJlSC_lEEESJ_SK_NS4_8TiledMMAINS4_8MMA_AtomIJNS4_4SM904GMMA28MMA_64x256x16_F32BF16BF16_SSILNSO_5MajorE0ELSQ_0ELNSO_7ScaleInE1ELSR_1EEEEEENS4_6LayoutINS5_IJSC_SC_SC_EEENS5_IJNSA_ILi0EEESW_SW_EEEEENS5_IJNS4_10UnderscoreESZ_SZ_EEEEENS4_23SM90_TMA_LOAD_MULTICASTENS4_14ComposedLayoutINS4_7SwizzleILi3ELi4ELi3EEENS4_18smem_ptr_flag_bitsILi16EEENSU_INS5_IJNSA_ILi8EEESG_EEENS5_IJSG_SC_EEEEEEEvNS4_8identityES12_S1C_vS1D_EENS_8epilogue10collective6detail29Sm90TmaWarpSpecializedAdapterINS1G_15DefaultEpilogueISJ_SK_SK_NS1F_6thread17LinearCombinationISJ_Li1EffLNS1K_9ScaleType4KindE0ELNS_15FloatRoundStyleE2ESJ_EENS1_15EpilogueDefaultEEEEEvvEEEEvNT_6ParamsE)
	.align		4
        /*000c*/ 	.word	index@(__assertfail)
	.align		4
        /*0010*/ 	.word	0x00000000
	.align		4
        /*0014*/ 	.word	0xfffffffe
	.align		4
        /*0018*/ 	.word	0x00000000
	.align		4
        /*001c*/ 	.word	0xfffffffd
	.align		4
        /*0020*/ 	.word	0x00000000
	.align		4
        /*0024*/ 	.word	0xfffffffc


//--------------------- .nv.constant4             --------------------------
	.section	.nv.constant4,"a",@progbits
	.align	8
	.align		8
.nv.constant4:
        /*0000*/ 	.dword	__assertfail
	.align		8
        /*0008*/ 	.dword	__unnamed_1
	.align		8
        /*0010*/ 	.dword	_ZN39_INTERNAL_7132e053_4_k_cu_ad8e9216_39164cuda3std3__45__cpo5beginE
	.align		8
        /*0018*/ 	.dword	_ZN39_INTERNAL_7132e053_4_k_cu_ad8e9216_39164cuda3std3__45__cpo3endE
	.align		8
        /*0020*/ 	.dword	_ZN39_INTERNAL_7132e053_4_k_cu_ad8e9216_39164cuda3std3__45__cpo6cbeginE
	.align		8
        /*0028*/ 	.dword	_ZN39_INTERNAL_7132e053_4_k_cu_ad8e9216_39164cuda3std3__45__cpo4cendE
	.align		8
        /*0030*/ 	.dword	_ZN39_INTERNAL_7132e053_4_k_cu_ad8e9216_39164cuda3std3__441_GLOBAL__N__7132e053_4_k_cu_ad8e9216_39166ignoreE
	.align		8
        /*0038*/ 	.dword	_ZN39_INTERNAL_7132e053_4_k_cu_ad8e9216_39164cuda3std3__419piecewise_constructE
	.align		8
        /*0040*/ 	.dword	_ZN39_INTERNAL_7132e053_4_k_cu_ad8e9216_39164cuda3std3__48in_placeE
	.align		8
        /*0048*/ 	.dword	_ZN39_INTERNAL_7132e053_4_k_cu_ad8e9216_39164cuda3std6ranges3__45__cpo4swapE
	.align		8
        /*0050*/ 	.dword	_ZN39_INTERNAL_7132e053_4_k_cu_ad8e9216_39164cuda3std6ranges3__45__cpo9iter_moveE
	.align		8
        /*0058*/ 	.dword	_ZN39_INTERNAL_7132e053_4_k_cu_ad8e9216_39164cute7productE
	.align		8
        /*0060*/ 	.dword	_ZN39_INTERNAL_7132e053_4_k_cu_ad8e9216_39164cute1_E
	.align		8
        /*0068*/ 	.dword	$str$22
	.align		8
        /*0070*/ 	.dword	$str$23


//--------------------- .text._ZN7cutlass13device_kernelINS_4gemm6kernel13GemmUniversalIN4cute5tupleIJiiiiEEENS1_10collective13CollectiveMmaINS1_34MainloopSm90TmaGmmaWarpSpecializedILi5ENS5_IJNS4_1CILi2EEESB_NSA_ILi1EEEEEENS1_32KernelTmaWarpSpecializedPingpongEEENS5_IJNSA_ILi64EEENSA_ILi256EEESG_EEENS_10bfloat16_tENS5_IJlSC_lEEESJ_SK_NS4_8TiledMMAINS4_8MMA_AtomIJNS4_4SM904GMMA28MMA_64x256x16_F32BF16BF16_SSILNSO_5MajorE0ELSQ_0ELNSO_7ScaleInE1ELSR_1EEEEEENS4_6LayoutINS5_IJSC_SC_SC_EEENS5_IJNSA_ILi0EEESW_SW_EEEEENS5_IJNS4_10UnderscoreESZ_SZ_EEEEENS4_23SM90_TMA_LOAD_MULTICASTENS4_14ComposedLayoutINS4_7SwizzleILi3ELi4ELi3EEENS4_18smem_ptr_flag_bitsILi16EEENSU_INS5_IJNSA_ILi8EEESG_EEENS5_IJSG_SC_EEEEEEEvNS4_8identityES12_S1C_vS1D_EENS_8epilogue10collective6detail29Sm90TmaWarpSpecializedAdapterINS1G_15DefaultEpilogueISJ_SK_SK_NS1F_6thread17LinearCombinationISJ_Li1EffLNS1K_9ScaleType4KindE0ELNS_15FloatRoundStyleE2ESJ_EENS1_15EpilogueDefaultEEEEEvvEEEEvNT_6ParamsE --------------------------
	.section	.text._ZN7cutlass13device_kernelINS_4gemm6kernel13GemmUniversalIN4cute5tupleIJiiiiEEENS1_10collective13CollectiveMmaINS1_34MainloopSm90TmaGmmaWarpSpecializedILi5ENS5_IJNS4_1CILi2EEESB_NSA_ILi1EEEEEENS1_32KernelTmaWarpSpecializedPingpongEEENS5_IJNSA_ILi64EEENSA_ILi256EEESG_EEENS_10bfloat16_tENS5_IJlSC_lEEESJ_SK_NS4_8TiledMMAINS4_8MMA_AtomIJNS4_4SM904GMMA28MMA_64x256x16_F32BF16BF16_SSILNSO_5MajorE0ELSQ_0ELNSO_7ScaleInE1ELSR_1EEEEEENS4_6LayoutINS5_IJSC_SC_SC_EEENS5_IJNSA_ILi0EEESW_SW_EEEEENS5_IJNS4_10UnderscoreESZ_SZ_EEEEENS4_23SM90_TMA_LOAD_MULTICASTENS4_14ComposedLayoutINS4_7SwizzleILi3ELi4ELi3EEENS4_18smem_ptr_flag_bitsILi16EEENSU_INS5_IJNSA_ILi8EEESG_EEENS5_IJSG_SC_EEEEEEEvNS4_8identityES12_S1C_vS1D_EENS_8epilogue10collective6detail29Sm90TmaWarpSpecializedAdapterINS1G_15DefaultEpilogueISJ_SK_SK_NS1F_6thread17LinearCombinationISJ_Li1EffLNS1K_9ScaleType4KindE0ELNS_15FloatRoundStyleE2ESJ_EENS1_15EpilogueDefaultEEEEEvvEEEEvNT_6ParamsE,"ax",@progbits
	.align	128
.text._ZN7cutlass13device_kernelINS_4gemm6kernel13GemmUniversalIN4cute5tupleIJiiiiEEENS1_10collective13CollectiveMmaINS1_34MainloopSm90TmaGmmaWarpSpecializedILi5ENS5_IJNS4_1CILi2EEESB_NSA_ILi1EEEEEENS1_32KernelTmaWarpSpecializedPingpongEEENS5_IJNSA_ILi64EEENSA_ILi256EEESG_EEENS_10bfloat16_tENS5_IJlSC_lEEESJ_SK_NS4_8TiledMMAINS4_8MMA_AtomIJNS4_4SM904GMMA28MMA_64x256x16_F32BF16BF16_SSILNSO_5MajorE0ELSQ_0ELNSO_7ScaleInE1ELSR_1EEEEEENS4_6LayoutINS5_IJSC_SC_SC_EEENS5_IJNSA_ILi0EEESW_SW_EEEEENS5_IJNS4_10UnderscoreESZ_SZ_EEEEENS4_23SM90_TMA_LOAD_MULTICASTENS4_14ComposedLayoutINS4_7SwizzleILi3ELi4ELi3EEENS4_18smem_ptr_flag_bitsILi16EEENSU_INS5_IJNSA_ILi8EEESG_EEENS5_IJSG_SC_EEEEEEEvNS4_8identityES12_S1C_vS1D_EENS_8epilogue10collective6detail29Sm90TmaWarpSpecializedAdapterINS1G_15DefaultEpilogueISJ_SK_SK_NS1F_6thread17LinearCombinationISJ_Li1EffLNS1K_9ScaleType4KindE0ELNS_15FloatRoundStyleE2ESJ_EENS1_15EpilogueDefaultEEEEEvvEEEEvNT_6ParamsE:
        .type           _ZN7cutlass13device_kernelINS_4gemm6kernel13GemmUniversalIN4cute5tupleIJiiiiEEENS1_10collective13CollectiveMmaINS1_34MainloopSm90TmaGmmaWarpSpecializedILi5ENS5_IJNS4_1CILi2EEESB_NSA_ILi1EEEEEENS1_32KernelTmaWarpSpecializedPingpongEEENS5_IJNSA_ILi64EEENSA_ILi256EEESG_EEENS_10bfloat16_tENS5_IJlSC_lEEESJ_SK_NS4_8TiledMMAINS4_8MMA_AtomIJNS4_4SM904GMMA28MMA_64x256x16_F32BF16BF16_SSILNSO_5MajorE0ELSQ_0ELNSO_7ScaleInE1ELSR_1EEEEEENS4_6LayoutINS5_IJSC_SC_SC_EEENS5_IJNSA_ILi0EEESW_SW_EEEEENS5_IJNS4_10UnderscoreESZ_SZ_EEEEENS4_23SM90_TMA_LOAD_MULTICASTENS4_14ComposedLayoutINS4_7SwizzleILi3ELi4ELi3EEENS4_18smem_ptr_flag_bitsILi16EEENSU_INS5_IJNSA_ILi8EEESG_EEENS5_IJSG_SC_EEEEEEEvNS4_8identityES12_S1C_vS1D_EENS_8epilogue10collective6detail29Sm90TmaWarpSpecializedAdapterINS1G_15DefaultEpilogueISJ_SK_SK_NS1F_6thread17LinearCombinationISJ_Li1EffLNS1K_9ScaleType4KindE0ELNS_15FloatRoundStyleE2ESJ_EENS1_15EpilogueDefaultEEEEEvvEEEEvNT_6ParamsE,@function
        .size           _ZN7cutlass13device_kernelINS_4gemm6kernel13GemmUniversalIN4cute5tupleIJiiiiEEENS1_10collective13CollectiveMmaINS1_34MainloopSm90TmaGmmaWarpSpecializedILi5ENS5_IJNS4_1CILi2EEESB_NSA_ILi1EEEEEENS1_32KernelTmaWarpSpecializedPingpongEEENS5_IJNSA_ILi64EEENSA_ILi256EEESG_EEENS_10bfloat16_tENS5_IJlSC_lEEESJ_SK_NS4_8TiledMMAINS4_8MMA_AtomIJNS4_4SM904GMMA28MMA_64x256x16_F32BF16BF16_SSILNSO_5MajorE0ELSQ_0ELNSO_7ScaleInE1ELSR_1EEEEEENS4_6LayoutINS5_IJSC_SC_SC_EEENS5_IJNSA_ILi0EEESW_SW_EEEEENS5_IJNS4_10UnderscoreESZ_SZ_EEEEENS4_23SM90_TMA_LOAD_MULTICASTENS4_14ComposedLayoutINS4_7SwizzleILi3ELi4ELi3EEENS4_18smem_ptr_flag_bitsILi16EEENSU_INS5_IJNSA_ILi8EEESG_EEENS5_IJSG_SC_EEEEEEEvNS4_8identityES12_S1C_vS1D_EENS_8epilogue10collective6detail29Sm90TmaWarpSpecializedAdapterINS1G_15DefaultEpilogueISJ_SK_SK_NS1F_6thread17LinearCombinationISJ_Li1EffLNS1K_9ScaleType4KindE0ELNS_15FloatRoundStyleE2ESJ_EENS1_15EpilogueDefaultEEEEEvvEEEEvNT_6ParamsE,(.L_x_331 - _ZN7cutlass13device_kernelINS_4gemm6kernel13GemmUniversalIN4cute5tupleIJiiiiEEENS1_10collective13CollectiveMmaINS1_34MainloopSm90TmaGmmaWarpSpecializedILi5ENS5_IJNS4_1CILi2EEESB_NSA_ILi1EEEEEENS1_32KernelTmaWarpSpecializedPingpongEEENS5_IJNSA_ILi64EEENSA_ILi256EEESG_EEENS_10bfloat16_tENS5_IJlSC_lEEESJ_SK_NS4_8TiledMMAINS4_8MMA_AtomIJNS4_4SM904GMMA28MMA_64x256x16_F32BF16BF16_SSILNSO_5MajorE0ELSQ_0ELNSO_7ScaleInE1ELSR_1EEEEEENS4_6LayoutINS5_IJSC_SC_SC_EEENS5_IJNSA_ILi0EEESW_SW_EEEEENS5_IJNS4_10UnderscoreESZ_SZ_EEEEENS4_23SM90_TMA_LOAD_MULTICASTENS4_14ComposedLayoutINS4_7SwizzleILi3ELi4ELi3EEENS4_18smem_ptr_flag_bitsILi16EEENSU_INS5_IJNSA_ILi8EEESG_EEENS5_IJSG_SC_EEEEEEEvNS4_8identityES12_S1C_vS1D_EENS_8epilogue10collective6detail29Sm90TmaWarpSpecializedAdapterINS1G_15DefaultEpilogueISJ_SK_SK_NS1F_6thread17LinearCombinationISJ_Li1EffLNS1K_9ScaleType4KindE0ELNS_15FloatRoundStyleE2ESJ_EENS1_15EpilogueDefaultEEEEEvvEEEEvNT_6ParamsE)
        .other          _ZN7cutlass13device_kernelINS_4gemm6kernel13GemmUniversalIN4cute5tupleIJiiiiEEENS1_10collective13CollectiveMmaINS1_34MainloopSm90TmaGmmaWarpSpecializedILi5ENS5_IJNS4_1CILi2EEESB_NSA_ILi1EEEEEENS1_32KernelTmaWarpSpecializedPingpongEEENS5_IJNSA_ILi64EEENSA_ILi256EEESG_EEENS_10bfloat16_tENS5_IJlSC_lEEESJ_SK_NS4_8TiledMMAINS4_8MMA_AtomIJNS4_4SM904GMMA28MMA_64x256x16_F32BF16BF16_SSILNSO_5MajorE0ELSQ_0ELNSO_7ScaleInE1ELSR_1EEEEEENS4_6LayoutINS5_IJSC_SC_SC_EEENS5_IJNSA_ILi0EEESW_SW_EEEEENS5_IJNS4_10UnderscoreESZ_SZ_EEEEENS4_23SM90_TMA_LOAD_MULTICASTENS4_14ComposedLayoutINS4_7SwizzleILi3ELi4ELi3EEENS4_18smem_ptr_flag_bitsILi16EEENSU_INS5_IJNSA_ILi8EEESG_EEENS5_IJSG_SC_EEEEEEEvNS4_8identityES12_S1C_vS1D_EENS_8epilogue10collective6detail29Sm90TmaWarpSpecializedAdapterINS1G_15DefaultEpilogueISJ_SK_SK_NS1F_6thread17LinearCombinationISJ_Li1EffLNS1K_9ScaleType4KindE0ELNS_15FloatRoundStyleE2ESJ_EENS1_15EpilogueDefaultEEEEEvvEEEEvNT_6ParamsE,@"STO_CUDA_ENTRY STV_DEFAULT"
_ZN7cutlass13device_kernelINS_4gemm6kernel13GemmUniversalIN4cute5tupleIJiiiiEEENS1_10collective13CollectiveMmaINS1_34MainloopSm90TmaGmmaWarpSpecializedILi5ENS5_IJNS4_1CILi2EEESB_NSA_ILi1EEEEEENS1_32KernelTmaWarpSpecializedPingpongEEENS5_IJNSA_ILi64EEENSA_ILi256EEESG_EEENS_10bfloat16_tENS5_IJlSC_lEEESJ_SK_NS4_8TiledMMAINS4_8MMA_AtomIJNS4_4SM904GMMA28MMA_64x256x16_F32BF16BF16_SSILNSO_5MajorE0ELSQ_0ELNSO_7ScaleInE1ELSR_1EEEEEENS4_6LayoutINS5_IJSC_SC_SC_EEENS5_IJNSA_ILi0EEESW_SW_EEEEENS5_IJNS4_10UnderscoreESZ_SZ_EEEEENS4_23SM90_TMA_LOAD_MULTICASTENS4_14ComposedLayoutINS4_7SwizzleILi3ELi4ELi3EEENS4_18smem_ptr_flag_bitsILi16EEENSU_INS5_IJNSA_ILi8EEESG_EEENS5_IJSG_SC_EEEEEEEvNS4_8identityES12_S1C_vS1D_EENS_8epilogue10collective6detail29Sm90TmaWarpSpecializedAdapterINS1G_15DefaultEpilogueISJ_SK_SK_NS1F_6thread17LinearCombinationISJ_Li1EffLNS1K_9ScaleType4KindE0ELNS_15FloatRoundStyleE2ESJ_EENS1_15EpilogueDefaultEEEEEvvEEEEvNT_6ParamsE:
[----:B------:R-:W0:Y:S02]  /*0000*/  LDC R1, c[0x0][0x28] ;  /* 0x00000a00ff017b82 */ /* 0x000e240000000800 */
[----:B0-----:R-:W-:Y:S01]  /*0010*/  VIADD R1, R1, 0xfffffff8 ;  /* 0xfffffff801017836 */ /* 0x001fe20000000000 */
[----:B------:R-:W0:Y:S01]  /*0020*/  S2R R4, SR_TID.X ;  /* 0x0000000000047919 */ /* 0x000e220000002100 */
[----:B------:R-:W-:Y:S01]  /*0030*/  ELECT P0, URZ, PT ;  /* 0x00000000003f782f */ /* 0x000fe20003800000 */
[----:B------:R-:W-:Y:S01]  /*0040*/  BSSY B0, `(.L_x_0) ;  /* 0x000000f000007945 */ /* 0x000fe20003800000 */
[--C-:B0-----:R-:W-:Y:S02]  /*0050*/  SHF.R.U32.HI R2, RZ, 0x5, R4.reuse ;  /* 0x00000005ff027819 */ /* 0x101fe40000011604 */
[----:B------:R-:W-:-:S03]  /*0060*/  SHF.R.U32.HI R7, RZ, 0x7, R4 ;  /* 0x00000007ff077819 */ /* 0x000fc60000011604 */
[----:B------:R-:W0:Y:S04]  /*0070*/  SHFL.IDX PT, R5, R2, RZ, 0x1f ;  /* 0x00001fff02057589 */ /* 0x000e2800000e0000 */
[----:B------:R1:W2:Y:S01]  /*0080*/  SHFL.IDX PT, R10, R7, RZ, 0x1f ;  /* 0x00001fff070a7589 */ /* 0x0002a200000e0000 */
[----:B0-----:R-:W-:-:S13]  /*0090*/  ISETP.NE.OR P0, PT, R5, RZ, !P0 ;  /* 0x000000ff0500720c */ /* 0x001fda0004705670 */
[----:B-12---:R-:W-:Y:S05]  /*00a0*/  @P0 BRA `(.L_x_1) ;  /* 0x0000000000200947 */ /* 0x006fea0003800000 */
[----:B------:R-:W-:Y:S02]  /*00b0*/  ULDC.64 UR4, c[0x0][0x198] ;  /* 0x0000660000047ab9 */ /* 0x000fe40000000a00 */
[----:B------:R-:W-:Y:S02]  /*00c0*/  UIADD3 UR6, UP0, UR4, 0xf0, URZ ;  /* 0x000000f004067890 */ /* 0x000fe4000ff1e03f */
[----:B------:R-:W-:Y:S02]  /*00d0*/  UIADD3 UR4, UP1, UR4, 0x1f0, URZ ;  /* 0x000001f004047890 */ /* 0x000fe4000ff3e03f */
[----:B------:R-:W-:Y:S02]  /*00e0*/  UIADD3.X UR7, URZ, UR5, URZ, UP0, !UPT ;  /* 0x000000053f077290 */ /* 0x000fe400087fe43f */
[----:B------:R-:W-:-:S07]  /*00f0*/  UIADD3.X UR5, URZ, UR5, URZ, UP1, !UPT ;  /* 0x000000053f057290 */ /* 0x000fce0008ffe43f */
[----:B------:R0:W-:Y:S02]  /*0100*/  UTMACCTL.PF [UR6] ;  /* 0x00000000060079b9 */ /* 0x0001e40008040000 */
[----:B------:R0:W-:Y:S02]  /*0110*/  UTMACCTL.PF [UR4] ;  /* 0x00000000040079b9 */ /* 0x0001e40008040000 */
[----:B0-----:R-:W-:Y:S01]  /*0120*/  NOP ;  /* 0x0000000000007918 */ /* 0x001fe20000000000 */
.L_x_1:
[----:B------:R-:W-:Y:S05]  /*0130*/  BSYNC B0 ;  /* 0x0000000000007941 */ /* 0x000fea0003800000 */
.L_x_0:
[----:B------:R-:W0:Y:S01]  /*0140*/  SHFL.IDX PT, R8, R2, RZ, 0x1f ;  /* 0x00001fff02087589 */ /* 0x000e2200000e0000 */
[----:B------:R-:W-:-:S04]  /*0150*/  SHF.R.S32.HI R3, RZ, 0x1f, R4 ;  /* 0x0000001fff037819 */ /* 0x000fc80000011404 */
[----:B------:R-:W-:Y:S02]  /*0160*/  LEA.HI R3, R3, R4, RZ, 0x7 ;  /* 0x0000000403037211 */ /* 0x000fe400078f38ff */
[----:B0-----:R-:W-:-:S13]  /*0170*/  ISETP.NE.AND P0, PT, R8, RZ, PT ;  /* 0x000000ff0800720c */ /* 0x001fda0003f05270 */
[----:B------:R-:W-:Y:S05]  /*0180*/  @P0 BRA `(.L_x_2) ;  /* 0x0000000000600947 */ /* 0x000fea0003800000 */
[----:B------:R-:W0:Y:S01]  /*0190*/  S2UR UR8, SR_CgaCtaId ;  /* 0x00000000000879c3 */ /* 0x000e220000008800 */
[----:B------:R-:W-:Y:S01]  /*01a0*/  UMOV UR4, 0x400 ;  /* 0x0000040000047882 */ /* 0x000fe20000000000 */
[----:B------:R-:W-:Y:S01]  /*01b0*/  UMOV UR5, 0x1 ;  /* 0x0000000100057882 */ /* 0x000fe20000000000 */
[----:B------:R-:W-:Y:S01]  /*01c0*/  UMOV UR6, 0x3 ;  /* 0x0000000300067882 */ /* 0x000fe20000000000 */
[----:B------:R-:W-:Y:S01]  /*01d0*/  ELECT P0, URZ, PT ;  /* 0x00000000003f782f */ /* 0x000fe20003800000 */
[----:B------:R-:W-:-:S04]  /*01e0*/  UIADD3 UR6, -UR6, 0x100000, URZ ;  /* 0x0010000006067890 */ /* 0x000fc8000fffe13f */
[----:B------:R-:W-:Y:S02]  /*01f0*/  USHF.L.U32 UR7, UR6, 0xb, URZ ;  /* 0x0000000b06077899 */ /* 0x000fe4000800063f */
[----:B------:R-:W-:Y:S02]  /*0200*/  USHF.L.U32 UR6, UR6, 0x1, URZ ;  /* 0x0000000106067899 */ /* 0x000fe4000800063f */
[----:B0-----:R-:W-:Y:S02]  /*0210*/  ULEA UR8, UR8, UR4, 0x18 ;  /* 0x0000000408087291 */ /* 0x001fe4000f8ec03f */
[----:B------:R-:W-:-:S04]  /*0220*/  UIADD3 UR4, -UR5, 0x100000, URZ ;  /* 0x0010000005047890 */ /* 0x000fc8000fffe13f */
[----:B------:R-:W-:Y:S02]  /*0230*/  USHF.L.U32 UR5, UR4, 0xb, URZ ;  /* 0x0000000b04057899 */ /* 0x000fe4000800063f */
[----:B------:R-:W-:Y:S01]  /*0240*/  USHF.L.U32 UR4, UR4, 0x1, URZ ;  /* 0x0000000104047899 */ /* 0x000fe2000800063f */
[----:B------:R-:W0:Y:S11]  /*0250*/  FENCE.VIEW.ASYNC.S ;  /* 0x00000000000073c6 */ /* 0x000e360000000000 */
[----:B0-----:R0:W1:Y:S01]  /*0260*/  SYNCS.EXCH.64 URZ, [UR8], UR4 ;  /* 0x00000004083f75b2 */ /* 0x0010620008000100 */
[----:B------:R0:W2:Y:S01]  /*0270*/  SYNCS.EXCH.64 URZ, [UR8+0x28], UR6 ;  /* 0x00002806083f75b2 */ /* 0x0000a20008000100 */
[----:B------:R0:W3:Y:S01]  /*0280*/  SYNCS.EXCH.64 URZ, [UR8+0x8], UR4 ;  /* 0x00000804083f75b2 */ /* 0x0000e20008000100 */
[----:B------:R0:W4:Y:S01]  /*0290*/  SYNCS.EXCH.64 URZ, [UR8+0x30], UR6 ;  /* 0x00003006083f75b2 */ /* 0x0001220008000100 */
[----:B------:R0:W0:Y:S01]  /*02a0*/  SYNCS.EXCH.64 URZ, [UR8+0x10], UR4 ;  /* 0x00001004083f75b2 */ /* 0x0000220008000100 */
[----:B------:R0:W0:Y:S01]  /*02b0*/  SYNCS.EXCH.64 URZ, [UR8+0x38], UR6 ;  /* 0x00003806083f75b2 */ /* 0x0000220008000100 */
[----:B------:R0:W0:Y:S01]  /*02c0*/  SYNCS.EXCH.64 URZ, [UR8+0x18], UR4 ;  /* 0x00001804083f75b2 */ /* 0x0000220008000100 */
[----:B------:R0:W0:Y:S01]  /*02d0*/  SYNCS.EXCH.64 URZ, [UR8+0x40], UR6 ;  /* 0x00004006083f75b2 */ /* 0x0000220008000100 */
[----:B------:R0:W0:Y:S01]  /*02e0*/  SYNCS.EXCH.64 URZ, [UR8+0x20], UR4 ;  /* 0x00002004083f75b2 */ /* 0x0000220008000100 */
[----:B------:R0:W0:Y:S01]  /*02f0*/  SYNCS.EXCH.64 URZ, [UR8+0x48], UR6 ;  /* 0x00004806083f75b2 */ /* 0x0000220008000100 */
[----:B------:R-:W-:Y:S01]  /*0300*/  NOP ;  /* 0x0000000000007918 */ /* 0x000fe20000000000 */
.L_x_2:
[----:B------:R-:W5:Y:S01]  /*0310*/  SHFL.IDX PT, R13, R2, RZ, 0x1f ;  /* 0x00001fff020d7589 */ /* 0x000f6200000e0000 */
[----:B------:R-:W1:Y:S01]  /*0320*/  S2UR UR12, SR_CTAID.X ;  /* 0x00000000000c79c3 */ /* 0x000e620000002500 */
[----:B------:R-:W-:Y:S02]  /*0330*/  LOP3.LUT R3, R3, 0xffffff80, RZ, 0xc0, !PT ;  /* 0xffffff8003037812 */ /* 0x000fe400078ec0ff */
[----:B------:R-:W-:Y:S01]  /*0340*/  ELECT P0, URZ, PT ;  /* 0x00000000003f782f */ /* 0x000fe20003800000 */
[----:B------:R2:W3:Y:S01]  /*0350*/  SHFL.IDX PT, R12, R2, RZ, 0x1f ;  /* 0x00001fff020c7589 */ /* 0x0004e200000e0000 */
[----:B------:R-:W-:Y:S01]  /*0360*/  ELECT P1, URZ, PT ;  /* 0x00000000003f782f */ /* 0x000fe20003820000 */
[----:B------:R-:W-:Y:S01]  /*0370*/  NOP ;  /* 0x0000000000007918 */ /* 0x000fe20000000000 */
[----:B------:R-:W-:Y:S01]  /*0380*/  IMAD.IADD R3, R4, 0x1, -R3 ;  /* 0x0000000104037824 */ /* 0x000fe200078e0a03 */
[----:B------:R-:W4:Y:S01]  /*0390*/  S2R R6, SR_CTAID.Y ;  /* 0x0000000000067919 */ /* 0x000f220000002600 */
[----:B0-----:R-:W-:Y:S01]  /*03a0*/  ULDC UR4, c[0x0][0x150] ;  /* 0x0000540000047ab9 */ /* 0x001fe20000000800 */
[----:B------:R-:W0:Y:S01]  /*03b0*/  LDC R14, c[0x0][0x144] ;  /* 0x00005100ff0e7b82 */ /* 0x000e220000000800 */
[----:B------:R-:W-:Y:S01]  /*03c0*/  UMOV UR11, 0x80 ;  /* 0x00000080000b7882 */ /* 0x000fe20000000000 */
[----:B------:R-:W-:Y:S01]  /*03d0*/  SHF.R.S32.HI R0, RZ, 0x1f, R3 ;  /* 0x0000001fff007819 */ /* 0x000fe20000011403 */
[----:B------:R-:W-:Y:S01]  /*03e0*/  NOP ;  /* 0x0000000000007918 */ /* 0x000fe20000000000 */
[C---:B------:R-:W-:Y:S01]  /*03f0*/  VIADD R35, R10.reuse, 0xffffffff ;  /* 0xffffffff0a237836 */ /* 0x040fe20000000000 */
[----:B------:R-:W-:Y:S01]  /*0400*/  ISETP.NE.AND P4, PT, R10, RZ, PT ;  /* 0x000000ff0a00720c */ /* 0x000fe20003f85270 */
[----:B------:R-:W-:Y:S01]  /*0410*/  IMAD.MOV.U32 R153, RZ, RZ, 0x1 ;  /* 0x00000001ff997424 */ /* 0x000fe200078e00ff */
[----:B------:R-:W-:Y:S01]  /*0420*/  LEA.HI R9, R0, R3, RZ, 0x3 ;  /* 0x0000000300097211 */ /* 0x000fe200078f18ff */
[----:B------:R-:W0:Y:S01]  /*0430*/  LDC R15, c[0x0][0x140] ;  /* 0x00005000ff0f7b82 */ /* 0x000e220000000800 */
[----:B------:R-:W-:-:S02]  /*0440*/  ISETP.GE.U32.AND P6, PT, R35, 0x2, PT ;  /* 0x000000022300780c */ /* 0x000fc40003fc6070 */
[--C-:B------:R-:W-:Y:S02]  /*0450*/  SHF.R.S32.HI R11, RZ, 0x3, R9.reuse ;  /* 0x00000003ff0b7819 */ /* 0x100fe40000011409 */
[----:B--2---:R-:W-:Y:S02]  /*0460*/  SHF.R.S32.HI R2, RZ, 0x1f, R9 ;  /* 0x0000001fff027819 */ /* 0x004fe40000011409 */
[----:B------:R-:W-:Y:S01]  /*0470*/  SHF.R.S32.HI R9, RZ, 0x1f, R8 ;  /* 0x0000001fff097819 */ /* 0x000fe20000011408 */
[----:B------:R-:W2:Y:S01]  /*0480*/  LDC R25, c[0x0][0x148] ;  /* 0x00005200ff197b82 */ /* 0x000ea20000000800 */
[----:B-----5:R-:W-:Y:S02]  /*0490*/  ISETP.NE.OR P0, PT, R13, RZ, !P0 ;  /* 0x000000ff0d00720c */ /* 0x020fe40004705670 */
[----:B-1----:R-:W-:Y:S02]  /*04a0*/  I2FP.F32.U32 R13, UR12 ;  /* 0x0000000c000d7c45 */ /* 0x002fe40008201000 */
[----:B------:R-:W-:-:S02]  /*04b0*/  LEA.HI R2, R2, R11, RZ, 0x2 ;  /* 0x0000000b02027211 */ /* 0x000fc400078f10ff */
[----:B------:R-:W-:Y:S01]  /*04c0*/  LEA.HI R9, R9, R8, RZ, 0x2 ;  /* 0x0000000809097211 */ /* 0x000fe200078f10ff */
[----:B------:R-:W-:Y:S01]  /*04d0*/  FMUL R13, R13, UR4 ;  /* 0x000000040d0d7c20 */ /* 0x000fe20008400000 */
[----:B---3--:R-:W-:Y:S01]  /*04e0*/  ISETP.NE.OR P1, PT, R12, RZ, !P1 ;  /* 0x000000ff0c00720c */ /* 0x008fe20004f25670 */
[----:B------:R-:W-:Y:S01]  /*04f0*/  ULDC UR4, c[0x0][0x154] ;  /* 0x0000550000047ab9 */ /* 0x000fe20000000800 */
[----:B------:R-:W-:Y:S02]  /*0500*/  LOP3.LUT R12, R2, 0xfffffffc, RZ, 0xc0, !PT ;  /* 0xfffffffc020c7812 */ /* 0x000fe400078ec0ff */
[----:B------:R-:W-:Y:S01]  /*0510*/  LOP3.LUT R9, R9, 0x3ffffffc, RZ, 0xc0, !PT ;  /* 0x3ffffffc09097812 */ /* 0x000fe200078ec0ff */
[----:B------:R-:W1:Y:S01]  /*0520*/  F2I.U32.TRUNC.NTZ R13, R13 ;  /* 0x0000000d000d7305 */ /* 0x000e62000020f000 */
[----:B------:R-:W-:Y:S01]  /*0530*/  SHF.R.S32.HI R2, RZ, 0x1f, R5 ;  /* 0x0000001fff027819 */ /* 0x000fe20000011405 */
[----:B------:R-:W-:Y:S01]  /*0540*/  IMAD.IADD R12, R11, 0x1, -R12 ;  /* 0x000000010b0c7824 */ /* 0x000fe200078e0a0c */
[----:B------:R-:W-:Y:S01]  /*0550*/  VOTEU.ALL UP1, P0 ;  /* 0x00000000003f7886 */ /* 0x000fe20000020000 */
[----:B------:R-:W-:Y:S01]  /*0560*/  IMAD.IADD R9, R8, 0x1, -R9 ;  /* 0x0000000108097824 */ /* 0x000fe200078e0a09 */
[----:B------:R-:W-:Y:S01]  /*0570*/  LEA.HI R2, R2, R5, RZ, 0x2 ;  /* 0x0000000502027211 */ /* 0x000fe200078f10ff */
[----:B------:R-:W-:Y:S01]  /*0580*/  VOTEU.ALL UP0, P0 ;  /* 0x00000000003f7886 */ /* 0x000fe20000000000 */
[----:B----4-:R-:W-:Y:S01]  /*0590*/  I2FP.F32.U32 R8, R6 ;  /* 0x0000000600087245 */ /* 0x010fe20000201000 */
[----:B------:R-:W-:Y:S01]  /*05a0*/  IMAD R9, R9, 0x4, R12 ;  /* 0x0000000409097824 */ /* 0x000fe200078e020c */
[----:B------:R-:W-:Y:S01]  /*05b0*/  LOP3.LUT R2, R2, 0xfffffffc, RZ, 0xc0, !PT ;  /* 0xfffffffc02027812 */ /* 0x000fe200078ec0ff */
[----:B------:R-:W-:Y:S01]  /*05c0*/  VOTEU.ALL UP2, P1 ;  /* 0x00000000003f7886 */ /* 0x000fe20000840000 */
[----:B------:R-:W3:Y:S01]  /*05d0*/  @!UP1 S2UR UR7, SR_CgaCtaId ;  /* 0x00000000000799c3 */ /* 0x000ee20000008800 */
[----:B------:R-:W-:Y:S01]  /*05e0*/  FMUL R8, R8, UR4 ;  /* 0x0000000408087c20 */ /* 0x000fe20008400000 */
[----:B------:R-:W-:Y:S01]  /*05f0*/  IMAD.SHL.U32 R152, R9, 0x4, RZ ;  /* 0x0000000409987824 */ /* 0x000fe200078e00ff */
[----:B------:R-:W-:Y:S01]  /*0600*/  UMOV UR4, 0x20 ;  /* 0x0000002000047882 */ /* 0x000fe20000000000 */
[----:B------:R-:W-:Y:S01]  /*0610*/  IMAD.IADD R5, R5, 0x1, -R2 ;  /* 0x0000000105057824 */ /* 0x000fe200078e0a02 */
[----:B------:R-:W-:Y:S01]  /*0620*/  LEA.HI R2, R9, R9, RZ, 0x1 ;  /* 0x0000000909027211 */ /* 0x000fe200078f08ff */
[----:B-1----:R-:W-:Y:S01]  /*0630*/  IMAD.MOV R13, RZ, RZ, -R13 ;  /* 0x000000ffff0d7224 */ /* 0x002fe200078e0a0d */
[----:B------:R-:W1:Y:S01]  /*0640*/  F2I.U32.TRUNC.NTZ R8, R8 ;  /* 0x0000000800087305 */ /* 0x000e62000020f000 */
[----:B------:R-:W4:Y:S01]  /*0650*/  @!UP2 S2UR UR10, SR_CgaCtaId ;  /* 0x00000000000aa9c3 */ /* 0x000f220000008800 */
[----:B------:R-:W-:Y:S01]  /*0660*/  LOP3.LUT R2, R2, 0xfffffffe, RZ, 0xc0, !PT ;  /* 0xfffffffe02027812 */ /* 0x000fe200078ec0ff */
[----:B0-----:R-:W-:Y:S01]  /*0670*/  IMAD R21, R14, R13, UR12 ;  /* 0x0000000c0e157e24 */ /* 0x001fe2000f8e020d */
[----:B------:R-:W-:Y:S01]  /*0680*/  @!UP1 UMOV UR6, 0x400 ;  /* 0x0000040000069882 */ /* 0x000fe20000000000 */
[----:B------:R-:W-:-:S04]  /*0690*/  @!UP1 UIADD3 UR4, -UR4, 0x100000, URZ ;  /* 0x0010000004049890 */ /* 0x000fc8000fffe13f */
[----:B------:R-:W-:Y:S02]  /*06a0*/  @!UP1 USHF.L.U32 UR5, UR4, 0xb, URZ ;  /* 0x0000000b04059899 */ /* 0x000fe4000800063f */
[----:B------:R-:W-:Y:S01]  /*06b0*/  @!UP1 USHF.L.U32 UR4, UR4, 0x1, URZ ;  /* 0x0000000104049899 */ /* 0x000fe2000800063f */
[C---:B------:R-:W-:Y:S01]  /*06c0*/  LOP3.LUT R152, R9.reuse, 0xc, R152, 0x78, !PT ;  /* 0x0000000c09987812 */ /* 0x040fe200078e7898 */
[----:B------:R-:W-:Y:S01]  /*06d0*/  IMAD.IADD R2, R9, 0x1, -R2 ;  /* 0x0000000109027824 */ /* 0x000fe200078e0a02 */
[----:B------:R-:W-:Y:S01]  /*06e0*/  @!UP2 UMOV UR9, 0x400 ;  /* 0x000004000009a882 */ /* 0x000fe20000000000 */
[----:B------:R-:W-:Y:S01]  /*06f0*/  VOTEU.ALL UP3, P1 ;  /* 0x00000000003f7886 */ /* 0x000fe20000860000 */
[----:B------:R-:W-:Y:S01]  /*0700*/  VOTEU.ALL UP4, P1 ;  /* 0x00000000003f7886 */ /* 0x000fe20000880000 */
[----:B------:R-:W-:Y:S01]  /*0710*/  VOTEU.ALL UP5, P1 ;  /* 0x00000000003f7886 */ /* 0x000fe200008a0000 */
[----:B------:R-:W-:Y:S01]  /*0720*/  ISETP.NE.AND P3, PT, R2, R21, PT ;  /* 0x000000150200720c */ /* 0x000fe20003f65270 */
[----:B------:R0:W0:Y:S01]  /*0730*/  SHFL.IDX PT, R14, R7, RZ, 0x1f ;  /* 0x00001fff070e7589 */ /* 0x00002200000e0000 */
[----:B------:R-:W-:Y:S01]  /*0740*/  ISETP.EQ.U32.AND P2, PT, R15, 0x1, PT ;  /* 0x000000010f00780c */ /* 0x000fe20003f42070 */
[----:B-1----:R-:W-:Y:S01]  /*0750*/  IMAD.MOV R20, RZ, RZ, -R8 ;  /* 0x000000ffff147224 */ /* 0x002fe200078e0a08 */
[----:B---3--:R-:W-:-:S02]  /*0760*/  @!UP1 ULEA UR8, UR7, UR6, 0x18 ;  /* 0x0000000607089291 */ /* 0x008fc4000f8ec03f */
[----:B------:R-:W-:-:S04]  /*0770*/  @!UP2 UIADD3 UR6, -UR11, 0x100000, URZ ;  /* 0x001000000b06a890 */ /* 0x000fc8000fffe13f */
[----:B------:R-:W-:Y:S02]  /*0780*/  @!UP2 USHF.L.U32 UR7, UR6, 0xb, URZ ;  /* 0x0000000b0607a899 */ /* 0x000fe4000800063f */
[----:B------:R-:W-:Y:S01]  /*0790*/  @!UP2 USHF.L.U32 UR6, UR6, 0x1, URZ ;  /* 0x000000010606a899 */ /* 0x000fe2000800063f */
[----:B--2---:R-:W-:Y:S01]  /*07a0*/  IMAD R9, R25, R20, R6 ;  /* 0x0000001419097224 */ /* 0x004fe200078e0206 */
[----:B------:R-:W-:Y:S01]  /*07b0*/  VOTEU.ALL UP1, P0 ;  /* 0x00000000003f7886 */ /* 0x000fe20000020000 */
[----:B------:R-:W-:Y:S01]  /*07c0*/  LOP3.LUT P0, RZ, R3, 0x7, RZ, 0xc0, !PT ;  /* 0x0000000703ff7812 */ /* 0x000fe2000780c0ff */
[----:B----4-:R-:W-:Y:S01]  /*07d0*/  @!UP2 ULEA UR9, UR10, UR9, 0x18 ;  /* 0x000000090a09a291 */ /* 0x010fe2000f8ec03f */
[----:B------:R-:W-:Y:S01]  /*07e0*/  @P3 LEA.HI R2, R152, R152, RZ, 0x1 ;  /* 0x0000009898023211 */ /* 0x000fe200078f08ff */
[----:B------:R-:W-:Y:S01]  /*07f0*/  VOTEU.ALL UP2, P1 ;  /* 0x00000000003f7886 */ /* 0x000fe20000840000 */
[----:B------:R-:W-:Y:S01]  /*0800*/  ISETP.NE.AND P1, PT, R5, 0x3, PT ;  /* 0x000000030500780c */ /* 0x000fe20003f25270 */
[----:B------:R-:W1:Y:S02]  /*0810*/  FENCE.VIEW.ASYNC.S ;  /* 0x00000000000073c6 */ /* 0x000e640000000000 */
[----:B-1----:R1:W2:Y:S01]  /*0820*/  @!UP0 SYNCS.EXCH.64 URZ, [UR8+0x80], UR4 ;  /* 0x00008004083f85b2 */ /* 0x0022a20008000100 */
[----:B------:R-:W-:-:S02]  /*0830*/  @P3 SHF.R.S32.HI R2, RZ, 0x1, R2 ;  /* 0x00000001ff023819 */ /* 0x000fc40000011402 */
[----:B------:R-:W-:Y:S02]  /*0840*/  ISETP.EQ.OR P1, PT, R5, RZ, !P1 ;  /* 0x000000ff0500720c */ /* 0x000fe40004f22670 */
[----:B------:R-:W-:Y:S02]  /*0850*/  @P3 ISETP.NE.AND P5, PT, R2, R9, PT ;  /* 0x000000090200320c */ /* 0x000fe40003fa5270 */
[----:B------:R-:W-:Y:S02]  /*0860*/  ISETP.LT.U32.AND P0, PT, R152, 0x4, !P0 ;  /* 0x000000049800780c */ /* 0x000fe40004701070 */
[----:B------:R-:W-:Y:S02]  /*0870*/  ISETP.EQ.AND P1, PT, R10, RZ, P1 ;  /* 0x000000ff0a00720c */ /* 0x000fe40000f22270 */
[----:B------:R-:W-:Y:S02]  /*0880*/  SEL R2, RZ, 0x1, !P0 ;  /* 0x00000001ff027807 */ /* 0x000fe40004000000 */
[----:B------:R-:W-:-:S02]  /*0890*/  @P3 SEL R153, RZ, 0x1, P5 ;  /* 0x00000001ff993807 */ /* 0x000fc40002800000 */
[----:B------:R-:W-:Y:S01]  /*08a0*/  SEL R16, RZ, 0x1, !P1 ;  /* 0x00000001ff107807 */ /* 0x000fe20004800000 */
[----:B------:R1:W3:Y:S01]  /*08b0*/  @!UP1 SYNCS.EXCH.64 URZ, [UR8+0x88], UR4 ;  /* 0x00008804083f95b2 */ /* 0x0002e20008000100 */
[----:B------:R-:W-:Y:S01]  /*08c0*/  NOP ;  /* 0x0000000000007918 */ /* 0x000fe20000000000 */
[----:B------:R-:W-:Y:S02]  /*08d0*/  LOP3.LUT R153, R153, R2, RZ, 0xc0, !PT ;  /* 0x0000000299997212 */ /* 0x000fe400078ec0ff */
[----:B------:R-:W-:Y:S01]  /*08e0*/  SEL R16, R16, 0x2, P6 ;  /* 0x0000000210107807 */ /* 0x000fe20003000000 */
[----:B------:R1:W4:Y:S01]  /*08f0*/  @!UP2 SYNCS.EXCH.64 URZ, [UR9+0x60], UR6 ;  /* 0x00006006093fa5b2 */ /* 0x0003220008000100 */
[----:B------:R1:W0:Y:S01]  /*0900*/  @!UP3 SYNCS.EXCH.64 URZ, [UR9+0x68], UR6 ;  /* 0x00006806093fb5b2 */ /* 0x0002220008000100 */
[----:B------:R1:W0:Y:S01]  /*0910*/  @!UP4 SYNCS.EXCH.64 URZ, [UR9+0x70], UR6 ;  /* 0x00007006093fc5b2 */ /* 0x0002220008000100 */
[----:B------:R1:W0:Y:S01]  /*0920*/  @!UP5 SYNCS.EXCH.64 URZ, [UR9+0x78], UR6 ;  /* 0x00007806093fd5b2 */ /* 0x0002220008000100 */
[----:B------:R-:W-:Y:S01]  /*0930*/  NOP ;  /* 0x0000000000007918 */ /* 0x000fe20000000000 */
[----:B-12---:R-:W-:Y:S05]  /*0940*/  @!P2 BRA `(.L_x_3) ;  /* 0x000000000008a947 */ /* 0x006fea0003800000 */
[----:B0--34-:R-:W-:Y:S01]  /*0950*/  UCGABAR_ARV ;  /* 0x00000000000079c7 */ /* 0x019fe20008000000 */
[----:B------:R-:W-:Y:S05]  /*0960*/  BRA `(.L_x_4) ;  /* 0x0000000000047947 */ /* 0x000fea0003800000 */
.L_x_3:
[----:B0--34-:R-:W-:Y:S01]  /*0970*/  NOP ;  /* 0x0000000000007918 */ /* 0x019fe20000000000 */
.L_x_4:
[----:B------:R-:W-:Y:S01]  /*0980*/  ULDC.64 UR4, c[0x0][0x598] ;  /* 0x0001660000047ab9 */ /* 0x000fe20000000a00 */
[----:B------:R-:W-:Y:S01]  /*0990*/  ULDC.64 UR36, c[0x0][0x208] ;  /* 0x0000820000247ab9 */ /* 0x000fe20000000a00 */
[----:B------:R-:W-:-:S04]  /*09a0*/  ISETP.NE.U32.AND P0, PT, RZ, UR4, PT ;  /* 0x00000004ff007c0c */ /* 0x000fc8000bf05070 */
[----:B------:R-:W-:-:S13]  /*09b0*/  ISETP.NE.AND.EX P0, PT, RZ, UR5, PT, P0 ;  /* 0x00000005ff007c0c */ /* 0x000fda000bf05300 */
[----:B------:R-:W-:Y:S05]  /*09c0*/  @!P0 BRA `(.L_x_5) ;  /* 0x00000000001c8947 */ /* 0x000fea0003800000 */
[----:B------:R-:W0:Y:S02]  /*09d0*/  LDC.64 R8, c[0x0][0x598] ;  /* 0x00016600ff087b82 */ /* 0x000e240000000a00 */
[----:B0-----:R-:W2:Y:S02]  /*09e0*/  LDG.E.64 R8, desc[UR36][R8.64] ;  /* 0x0000002408087981 */ /* 0x001ea4000c1e1b00 */
[----:B--2---:R-:W-:-:S04]  /*09f0*/  ISETP.NE.U32.AND P0, PT, R8, RZ, PT ;  /* 0x000000ff0800720c */ /* 0x004fc80003f05070 */
[----:B------:R-:W-:-:S13]  /*0a00*/  ISETP.NE.AND.EX P0, PT, R9, RZ, PT, P0 ;  /* 0x000000ff0900720c */ /* 0x000fda0003f05300 */
[----:B------:R-:W-:Y:S05]  /*0a10*/  @!P0 BRA `(.L_x_5) ;  /* 0x0000000000088947 */ /* 0x000fea0003800000 */
[----:B------:R0:W5:Y:S01]  /*0a20*/  LD.E R154, desc[UR36][R8.64] ;  /* 0x00000024089a7980 */ /* 0x000162000c101900 */
[----:B------:R-:W-:Y:S05]  /*0a30*/  BRA `(.L_x_6) ;  /* 0x0000000000247947 */ /* 0x000fea0003800000 */
.L_x_5:
[----:B------:R-:W-:Y:S02]  /*0a40*/  ULDC.64 UR4, c[0x0][0x588] ;  /* 0x0001620000047ab9 */ /* 0x000fe40000000a00 */
[----:B------:R-:W-:-:S04]  /*0a50*/  ISETP.NE.U32.AND P0, PT, RZ, UR4, PT ;  /* 0x00000004ff007c0c */ /* 0x000fc8000bf05070 */
[----:B------:R-:W-:-:S13]  /*0a60*/  ISETP.NE.AND.EX P0, PT, RZ, UR5, PT, P0 ;  /* 0x00000005ff007c0c */ /* 0x000fda000bf05300 */
[----:B------:R-:W-:Y:S05]  /*0a70*/  @!P0 BRA `(.L_x_7) ;  /* 0x00000000000c8947 */ /* 0x000fea0003800000 */
[----:B------:R-:W0:Y:S02]  /*0a80*/  LDC.64 R154, c[0x0][0x588] ;  /* 0x00016200ff9a7b82 */ /* 0x000e240000000a00 */
[----:B0-----:R1:W5:Y:S01]  /*0a90*/  LDG.E R154, desc[UR36][R154.64] ;  /* 0x000000249a9a7981 */ /* 0x001362000c1e1900 */
[----:B------:R-:W-:Y:S05]  /*0aa0*/  BRA `(.L_x_6) ;  /* 0x0000000000087947 */ /* 0x000fea0003800000 */
.L_x_7:
[----:B------:R-:W-:Y:S02]  /*0ab0*/  ULDC UR4, c[0x0][0x580] ;  /* 0x0001600000047ab9 */ /* 0x000fe40000000800 */
[----:B------:R-:W-:-:S07]  /*0ac0*/  IMAD.U32 R154, RZ, RZ, UR4 ;  /* 0x00000004ff9a7e24 */ /* 0x000fce000f8e00ff */
.L_x_6:
[----:B------:R-:W-:Y:S02]  /*0ad0*/  ULDC.64 UR4, c[0x0][0x5a0] ;  /* 0x0001680000047ab9 */ /* 0x000fe40000000a00 */
[----:B------:R-:W-:-:S04]  /*0ae0*/  ISETP.NE.U32.AND P0, PT, RZ, UR4, PT ;  /* 0x00000004ff007c0c */ /* 0x000fc8000bf05070 */
[----:B------:R-:W-:-:S13]  /*0af0*/  ISETP.NE.AND.EX P0, PT, RZ, UR5, PT, P0 ;  /* 0x00000005ff007c0c */ /* 0x000fda000bf05300 */
[----:B------:R-:W-:Y:S05]  /*0b00*/  @!P0 BRA `(.L_x_8) ;  /* 0x00000000001c8947 */ /* 0x000fea0003800000 */
[----:B0-----:R-:W0:Y:S02]  /*0b10*/  LDC.64 R8, c[0x0][0x5a0] ;  /* 0x00016800ff087b82 */ /* 0x001e240000000a00 */
[----:B0-----:R-:W2:Y:S02]  /*0b20*/  LDG.E.64 R8, desc[UR36][R8.64] ;  /* 0x0000002408087981 */ /* 0x001ea4000c1e1b00 */
[----:B--2---:R-:W-:-:S04]  /*0b30*/  ISETP.NE.U32.AND P0, PT, R8, RZ, PT ;  /* 0x000000ff0800720c */ /* 0x004fc80003f05070 */
[----:B------:R-:W-:-:S13]  /*0b40*/  ISETP.NE.AND.EX P0, PT, R9, RZ, PT, P0 ;  /* 0x000000ff0900720c */ /* 0x000fda0003f05300 */
[----:B------:R-:W-:Y:S05]  /*0b50*/  @!P0 BRA `(.L_x_8) ;  /* 0x0000000000088947 */ /* 0x000fea0003800000 */
[----:B-1----:R0:W5:Y:S01]  /*0b60*/  LD.E R155, desc[UR36][R8.64] ;  /* 0x00000024089b7980 */ /* 0x002162000c101900 */
[----:B------:R-:W-:Y:S05]  /*0b70*/  BRA `(.L_x_9) ;  /* 0x0000000000247947 */ /* 0x000fea0003800000 */
.L_x_8:
[----:B------:R-:W-:Y:S02]  /*0b80*/  ULDC.64 UR4, c[0x0][0x590] ;  /* 0x0001640000047ab9 */ /* 0x000fe40000000a00 */
[----:B------:R-:W-:-:S04]  /*0b90*/  ISETP.NE.U32.AND P0, PT, RZ, UR4, PT ;  /* 0x00000004ff007c0c */ /* 0x000fc8000bf05070 */
[----:B------:R-:W-:-:S13]  /*0ba0*/  ISETP.NE.AND.EX P0, PT, RZ, UR5, PT, P0 ;  /* 0x00000005ff007c0c */ /* 0x000fda000bf05300 */
[----:B------:R-:W-:Y:S05]  /*0bb0*/  @!P0 BRA `(.L_x_10) ;  /* 0x00000000000c8947 */ /* 0x000fea0003800000 */
[----:B0-----:R-:W1:Y:S02]  /*0bc0*/  LDC.64 R8, c[0x0][0x590] ;  /* 0x00016400ff087b82 */ /* 0x001e640000000a00 */
[----:B-1----:R1:W5:Y:S01]  /*0bd0*/  LDG.E R155, desc[UR36][R8.64] ;  /* 0x00000024089b7981 */ /* 0x002362000c1e1900 */
[----:B------:R-:W-:Y:S05]  /*0be0*/  BRA `(.L_x_9) ;  /* 0x0000000000087947 */ /* 0x000fea0003800000 */
.L_x_10:
[----:B------:R-:W-:Y:S02]  /*0bf0*/  ULDC UR4, c[0x0][0x584] ;  /* 0x0001610000047ab9 */ /* 0x000fe40000000800 */
[----:B-1----:R-:W-:-:S07]  /*0c00*/  IMAD.U32 R155, RZ, RZ, UR4 ;  /* 0x00000004ff9b7e24 */ /* 0x002fce000f8e00ff */
.L_x_9:
[----:B------:R-:W2:Y:S01]  /*0c10*/  LDC R2, c[0x0][0x65c] ;  /* 0x00019700ff027b82 */ /* 0x000ea20000000800 */
[----:B------:R-:W-:Y:S01]  /*0c20*/  ULDC UR6, c[0x0][0x28c] ;  /* 0x0000a30000067ab9 */ /* 0x000fe20000000800 */
[----:B------:R-:W-:Y:S01]  /*0c30*/  ISETP.NE.AND P0, PT, R10, 0x2, PT ;  /* 0x000000020a00780c */ /* 0x000fe20003f05270 */
[----:B------:R-:W-:Y:S01]  /*0c40*/  UIADD3 UR6, UR6, 0x3f, URZ ;  /* 0x0000003f06067890 */ /* 0x000fe2000fffe03f */
[----:B01----:R-:W-:Y:S01]  /*0c50*/  IMAD.U32 R8, RZ, RZ, UR12 ;  /* 0x0000000cff087e24 */ /* 0x003fe2000f8e00ff */
[----:B------:R-:W-:Y:S01]  /*0c60*/  UMOV UR38, URZ ;  /* 0x0000003f00267c82 */ /* 0x000fe20008000000 */
[----:B------:R-:W-:Y:S01]  /*0c70*/  IMAD.MOV.U32 R9, RZ, RZ, RZ ;  /* 0x000000ffff097224 */ /* 0x000fe200078e00ff */
[----:B------:R-:W-:Y:S01]  /*0c80*/  USHF.R.S32.HI UR7, URZ, 0x1f, UR6 ;  /* 0x0000001f3f077899 */ /* 0x000fe20008011406 */
[----:B------:R-:W-:Y:S01]  /*0c90*/  UMOV UR39, URZ ;  /* 0x0000003f00277c82 */ /* 0x000fe20008000000 */
[----:B------:R-:W-:Y:S02]  /*0ca0*/  ULDC.64 UR8, c[0x0][0x650] ;  /* 0x0001940000087ab9 */ /* 0x000fe40000000a00 */
[----:B------:R-:W-:-:S04]  /*0cb0*/  ULEA.HI UR7, UR7, UR6, URZ, 0x6 ;  /* 0x0000000607077291 */ /* 0x000fc8000f8f303f */
[----:B------:R-:W-:Y:S01]  /*0cc0*/  USHF.R.S32.HI UR40, URZ, 0x6, UR7 ;  /* 0x000000063f287899 */ /* 0x000fe20008011407 */
[----:B--2---:R-:W-:-:S13]  /*0cd0*/  ISETP.NE.AND P1, PT, R2, 0x1, PT ;  /* 0x000000010200780c */ /* 0x004fda0003f25270 */
[----:B------:R-:W0:Y:S01]  /*0ce0*/  @P1 LDC R19, c[0x0][0x10] ;  /* 0x00000400ff131b82 */ /* 0x000e220000000800 */
[----:B------:R-:W-:Y:S02]  /*0cf0*/  @P1 IMAD.MOV.U32 R7, RZ, RZ, RZ ;  /* 0x000000ffff071224 */ /* 0x000fe400078e00ff */
[----:B------:R-:W-:-:S05]  /*0d00*/  @P1 IMAD.MOV.U32 R17, RZ, RZ, RZ ;  /* 0x000000ffff111224 */ /* 0x000fca00078e00ff */
[----:B------:R-:W1:Y:S01]  /*0d10*/  @!P1 LDC R11, c[0x0][0xc] ;  /* 0x00000300ff0b9b82 */ /* 0x000e620000000800 */
[----:B------:R-:W-:Y:S01]  /*0d20*/  ULDC UR4, c[0x0][0xc] ;  /* 0x0000030000047ab9 */ /* 0x000fe20000000800 */
[----:B------:R-:W-:Y:S02]  /*0d30*/  ULDC UR5, c[0x0][0x10] ;  /* 0x0000040000057ab9 */ /* 0x000fe40000000800 */
[----:B------:R-:W-:-:S04]  /*0d40*/  UIMAD.WIDE.U32 UR4, UR4, UR5, URZ ;  /* 0x00000005040472a5 */ /* 0x000fc8000f8e003f */
[----:B------:R-:W2:Y:S01]  /*0d50*/  LDC R2, c[0x0][0x14] ;  /* 0x00000500ff027b82 */ /* 0x000ea20000000800 */
[----:B0-----:R-:W-:-:S04]  /*0d60*/  @P1 IMAD.WIDE.U32 R18, R19, UR12, R6 ;  /* 0x0000000c13121c25 */ /* 0x001fc8000f8e0006 */
[----:B------:R-:W-:Y:S02]  /*0d70*/  @P1 IMAD.IADD R17, R19, 0x1, R17 ;  /* 0x0000000113111824 */ /* 0x000fe400078e0211 */
[----:B-1----:R-:W-:-:S04]  /*0d80*/  @!P1 IMAD.WIDE.U32 R8, R6, R11, R8 ;  /* 0x0000000b06089225 */ /* 0x002fc800078e0008 */
[----:B------:R-:W-:Y:S02]  /*0d90*/  @!P1 IMAD.MOV.U32 R18, RZ, RZ, R8 ;  /* 0x000000ffff129224 */ /* 0x000fe400078e0008 */
[----:B------:R-:W-:Y:S02]  /*0da0*/  @!P1 IMAD.MOV.U32 R17, RZ, RZ, R9 ;  /* 0x000000ffff119224 */ /* 0x000fe400078e0009 */
[----:B--2---:R-:W-:-:S04]  /*0db0*/  IMAD.WIDE.U32 R12, R2, UR4, RZ ;  /* 0x00000004020c7c25 */ /* 0x004fc8000f8e00ff */
[----:B------:R-:W-:Y:S01]  /*0dc0*/  IMAD R23, R2, UR5, RZ ;  /* 0x0000000502177c24 */ /* 0x000fe2000f8e02ff */
[----:B------:R0:W-:Y:S03]  /*0dd0*/  STL.64 [R1], R12 ;  /* 0x0000000c01007387 */ /* 0x0001e60000100a00 */
[----:B------:R-:W-:Y:S01]  /*0de0*/  IMAD.IADD R23, R13, 0x1, R23 ;  /* 0x000000010d177824 */ /* 0x000fe200078e0217 */
[----:B------:R-:W-:Y:S06]  /*0df0*/  @P0 BRA `(.L_x_11) ;  /* 0x0000000000200947 */ /* 0x000fec0003800000 */
[----:B------:R-:W-:Y:S01]  /*0e00*/  UISETP.GE.U32.AND UP0, UPT, UR40, 0x5, UPT ;  /* 0x000000052800788c */ /* 0x000fe2000bf06070 */
[----:B------:R-:W-:Y:S01]  /*0e10*/  IADD3 R18, P0, R18, R12, RZ ;  /* 0x0000000c12127210 */ /* 0x000fe20007f1e0ff */
[----:B------:R-:W-:Y:S01]  /*0e20*/  UIMAD.WIDE.U32 UR4, UR40, -0x33333333, URZ ;  /* 0xcccccccd280478a5 */ /* 0x000fe2000f8e003f */
[----:B------:R-:W-:-:S03]  /*0e30*/  UMOV UR39, URZ ;  /* 0x0000003f00277c82 */ /* 0x000fc60008000000 */
[----:B------:R-:W-:Y:S01]  /*0e40*/  USHF.R.U32.HI UR4, URZ, 0x2, UR5 ;  /* 0x000000023f047899 */ /* 0x000fe20008011605 */
[----:B------:R-:W-:-:S03]  /*0e50*/  IMAD.X R17, R23, 0x1, R17, P0 ;  /* 0x0000000117117824 */ /* 0x000fc600000e0611 */
[----:B------:R-:W-:Y:S02]  /*0e60*/  UIMAD UR38, UR4, -0x5, UR40 ;  /* 0xfffffffb042678a4 */ /* 0x000fe4000f8e0228 */
[----:B------:R-:W-:-:S12]  /*0e70*/  @UP0 ULOP3.LUT UR39, UR4, 0x1, URZ, 0xc0, !UPT ;  /* 0x0000000104270892 */ /* 0x000fd8000f8ec03f */
.L_x_11:
[----:B------:R-:W-:Y:S01]  /*0e80*/  ISETP.GE.U32.AND P0, PT, R18, UR8, PT ;  /* 0x0000000812007c0c */ /* 0x000fe2000bf06070 */
[----:B------:R-:W-:Y:S01]  /*0e90*/  IMAD.MOV.U32 R19, RZ, RZ, -0x1 ;  /* 0xffffffffff137424 */ /* 0x000fe200078e00ff */
[----:B------:R-:W-:Y:S01]  /*0ea0*/  PRMT R8, RZ, 0x7610, R8 ;  /* 0x00007610ff087816 */ /* 0x000fe20000000008 */
[----:B------:R-:W-:Y:S01]  /*0eb0*/  IMAD.MOV.U32 R22, RZ, RZ, -0x1 ;  /* 0xffffffffff167424 */ /* 0x000fe200078e00ff */
[----:B------:R-:W-:Y:S01]  /*0ec0*/  ISETP.GE.U32.AND.EX P0, PT, R17, UR9, PT, P0 ;  /* 0x0000000911007c0c */ /* 0x000fe2000bf06100 */
[----:B------:R-:W-:-:S12]  /*0ed0*/  IMAD.MOV.U32 R2, RZ, RZ, -0x1 ;  /* 0xffffffffff027424 */ /* 0x000fd800078e00ff */
[----:B------:R-:W-:Y:S05]  /*0ee0*/  @P0 BRA `(.L_x_12) ;  /* 0x00000004002c0947 */ /* 0x000fea0003800000 */
[----:B------:R-:W1:Y:S01]  /*0ef0*/  LDC.64 R26, c[0x0][0x628] ;  /* 0x00018a00ff1a7b82 */ /* 0x000e620000000a00 */
[----:B------:R-:W-:Y:S02]  /*0f00*/  IMAD.MOV.U32 R8, RZ, RZ, R18 ;  /* 0x000000ffff087224 */ /* 0x000fe400078e0012 */
[----:B------:R-:W-:-:S05]  /*0f10*/  IMAD.MOV.U32 R9, RZ, RZ, R17 ;  /* 0x000000ffff097224 */ /* 0x000fca00078e0011 */
[----:B------:R-:W2:Y:S08]  /*0f20*/  LDC R2, c[0x0][0x630] ;  /* 0x00018c00ff027b82 */ /* 0x000eb00000000800 */
[----:B------:R-:W3:Y:S01]  /*0f30*/  LDC.64 R28, c[0x0][0x620] ;  /* 0x00018800ff1c7b82 */ /* 0x000ee20000000a00 */
[----:B-1----:R-:W-:-:S04]  /*0f40*/  ISETP.NE.U32.AND P0, PT, R26, RZ, PT ;  /* 0x000000ff1a00720c */ /* 0x002fc80003f05070 */
[----:B------:R-:W-:-:S13]  /*0f50*/  ISETP.NE.AND.EX P0, PT, R27, RZ, PT, P0 ;  /* 0x000000ff1b00720c */ /* 0x000fda0003f05300 */
[----:B--23--:R-:W-:Y:S05]  /*0f60*/  @!P0 BRA `(.L_x_13) ;  /* 0x0000000000288947 */ /* 0x00cfea0003800000 */
[----:B0-----:R-:W0:Y:S02]  /*0f70*/  LDC R13, c[0x0][0x634] ;  /* 0x00018d00ff0d7b82 */ /* 0x001e240000000800 */
[----:B0-----:R-:W-:-:S05]  /*0f80*/  IADD3 R13, P0, R18, R13, RZ ;  /* 0x0000000d120d7210 */ /* 0x001fca0007f1e0ff */
[----:B------:R-:W-:-:S04]  /*0f90*/  IMAD.X R15, RZ, RZ, R17, P0 ;  /* 0x000000ffff0f7224 */ /* 0x000fc800000e0611 */
[----:B------:R-:W-:-:S04]  /*0fa0*/  IMAD.WIDE.U32 R8, R15, R26, RZ ;  /* 0x0000001a0f087225 */ /* 0x000fc800078e00ff */
[----:B------:R-:W-:-:S04]  /*0fb0*/  IMAD.WIDE.U32 R10, P0, R13, R27, R8 ;  /* 0x0000001b0d0a7225 */ /* 0x000fc80007800008 */
[----:B------:R-:W-:-:S04]  /*0fc0*/  IMAD.WIDE.U32 R8, R13, R26, RZ ;  /* 0x0000001a0d087225 */ /* 0x000fc800078e00ff */
[----:B------:R-:W-:Y:S01]  /*0fd0*/  IMAD.X R13, RZ, RZ, RZ, P0 ;  /* 0x000000ffff0d7224 */ /* 0x000fe200000e06ff */
[----:B------:R-:W-:Y:S01]  /*0fe0*/  IADD3 RZ, P0, R9, R10, RZ ;  /* 0x0000000a09ff7210 */ /* 0x000fe20007f1e0ff */
[----:B------:R-:W-:-:S04]  /*0ff0*/  IMAD.MOV.U32 R12, RZ, RZ, R11 ;  /* 0x000000ffff0c7224 */ /* 0x000fc800078e000b */
[----:B------:R-:W-:-:S08]  /*1000*/  IMAD.WIDE.U32.X R8, R15, R27, R12, P0 ;  /* 0x0000001b0f087225 */ /* 0x000fd000000e040c */
.L_x_13:
[----:B------:R-:W1:Y:S01]  /*1010*/  LDC.64 R32, c[0x0][0x640] ;  /* 0x00019000ff207b82 */ /* 0x000e620000000a00 */
[-C--:B------:R-:W-:Y:S01]  /*1020*/  SHF.R.U64 R30, R8, R2.reuse, R9 ;  /* 0x00000002081e7219 */ /* 0x080fe20000001209 */
[----:B------:R-:W-:Y:S01]  /*1030*/  IMAD.MOV.U32 R19, RZ, RZ, R17 ;  /* 0x000000ffff137224 */ /* 0x000fe200078e0011 */
[----:B------:R-:W-:Y:S01]  /*1040*/  SHF.R.U32.HI R2, RZ, R2, R9 ;  /* 0x00000002ff027219 */ /* 0x000fe20000011609 */
[----:B------:R-:W-:Y:S01]  /*1050*/  IMAD.MOV.U32 R26, RZ, RZ, 0x1 ;  /* 0x00000001ff1a7424 */ /* 0x000fe200078e00ff */
[----:B------:R-:W-:-:S03]  /*1060*/  IADD3 R11, P0, RZ, -R30, RZ ;  /* 0x8000001eff0b7210 */ /* 0x000fc60007f1e0ff */
[----:B------:R-:W2:Y:S02]  /*1070*/  LDC R10, c[0x0][0x618] ;  /* 0x00018600ff0a7b82 */ /* 0x000ea40000000800 */
[----:B------:R-:W-:-:S04]  /*1080*/  IMAD.X R9, RZ, RZ, ~R2, P0 ;  /* 0x000000ffff097224 */ /* 0x000fc800000e0e02 */
[-C--:B------:R-:W-:Y:S02]  /*1090*/  IMAD R2, R9, R28.reuse, RZ ;  /* 0x0000001c09027224 */ /* 0x080fe400078e02ff */
[----:B0-----:R-:W0:Y:S01]  /*10a0*/  LDC R13, c[0x0][0x608] ;  /* 0x00018200ff0d7b82 */ /* 0x001e220000000800 */
[----:B------:R-:W-:-:S04]  /*10b0*/  IMAD.WIDE.U32 R8, R11, R28, R18 ;  /* 0x0000001c0b087225 */ /* 0x000fc800078e0012 */
[----:B------:R-:W-:Y:S02]  /*10c0*/  IMAD R11, R11, R29, R2 ;  /* 0x0000001d0b0b7224 */ /* 0x000fe400078e0202 */
[----:B------:R-:W-:Y:S01]  /*10d0*/  IMAD.MOV.U32 R2, RZ, RZ, -0x1 ;  /* 0xffffffffff027424 */ /* 0x000fe200078e00ff */
[----:B------:R-:W3:Y:S01]  /*10e0*/  LDC R31, c[0x0][0x658] ;  /* 0x00019600ff1f7b82 */ /* 0x000ee20000000800 */
[----:B------:R-:W-:Y:S01]  /*10f0*/  IMAD.IADD R9, R9, 0x1, R11 ;  /* 0x0000000109097824 */ /* 0x000fe200078e020b */
[----:B-1----:R-:W-:-:S04]  /*1100*/  ISETP.NE.U32.AND P0, PT, R32, RZ, PT ;  /* 0x000000ff2000720c */ /* 0x002fc80003f05070 */
[----:B------:R-:W-:Y:S02]  /*1110*/  ISETP.NE.AND.EX P0, PT, R33, RZ, PT, P0 ;  /* 0x000000ff2100720c */ /* 0x000fe40003f05300 */
[----:B------:R-:W1:Y:S01]  /*1120*/  LDC R29, c[0x0][0x600] ;  /* 0x00018000ff1d7b82 */ /* 0x000e620000000800 */
[-CC-:B--2---:R-:W-:Y:S02]  /*1130*/  SHF.R.U64 R27, R8, R10.reuse, R9.reuse ;  /* 0x0000000a081b7219 */ /* 0x184fe40000001209 */
[----:B------:R-:W-:-:S05]  /*1140*/  SHF.R.U32.HI R8, RZ, R10, R9 ;  /* 0x0000000aff087219 */ /* 0x000fca0000011609 */
[----:B------:R-:W2:Y:S01]  /*1150*/  LDC R22, c[0x0][0x648] ;  /* 0x00019200ff167b82 */ /* 0x000ea20000000800 */
[-CC-:B0-----:R-:W-:Y:S02]  /*1160*/  SHF.R.U64 R34, R27, R13.reuse, R8.reuse ;  /* 0x0000000d1b227219 */ /* 0x181fe40000001208 */
[----:B------:R-:W-:-:S05]  /*1170*/  SHF.R.U32.HI R8, RZ, R13, R8 ;  /* 0x0000000dff087219 */ /* 0x000fca0000011608 */
[----:B------:R-:W0:Y:S01]  /*1180*/  LDC R24, c[0x0][0x638] ;  /* 0x00018e00ff187b82 */ /* 0x000e220000000800 */
[-CC-:B---3--:R-:W-:Y:S02]  /*1190*/  SHF.R.U64 R36, R34, R31.reuse, R8.reuse ;  /* 0x0000001f22247219 */ /* 0x188fe40000001208 */
[-C--:B------:R-:W-:Y:S02]  /*11a0*/  SHF.L.U32 R2, R2, R31.reuse, RZ ;  /* 0x0000001f02027219 */ /* 0x080fe400000006ff */
[----:B------:R-:W-:Y:S01]  /*11b0*/  SHF.R.U32.HI R9, RZ, R31, R8 ;  /* 0x0000001fff097219 */ /* 0x000fe20000011608 */
[----:B------:R-:W-:Y:S01]  /*11c0*/  IMAD.MOV.U32 R8, RZ, RZ, R36 ;  /* 0x000000ffff087224 */ /* 0x000fe200078e0024 */
[----:B------:R-:W-:Y:S01]  /*11d0*/  LOP3.LUT R15, RZ, R2, RZ, 0x33, !PT ;  /* 0x00000002ff0f7212 */ /* 0x000fe200078e33ff */
[----:B------:R-:W3:Y:S01]  /*11e0*/  LDC R28, c[0x0][0x610] ;  /* 0x00018400ff1c7b82 */ /* 0x000ee20000000800 */
[----:B------:R-:W-:Y:S05]  /*11f0*/  @!P0 BRA `(.L_x_14) ;  /* 0x0000000000288947 */ /* 0x000fea0003800000 */
[----:B------:R-:W4:Y:S02]  /*1200*/  LDC R13, c[0x0][0x64c] ;  /* 0x00019300ff0d7b82 */ /* 0x000f240000000800 */
[----:B----4-:R-:W-:-:S05]  /*1210*/  IADD3 R13, P0, R36, R13, RZ ;  /* 0x0000000d240d7210 */ /* 0x010fca0007f1e0ff */
        /* <DEDUP_REMOVED lines=8> */
.L_x_14:
[----:B--2---:R-:W-:Y:S01]  /*12a0*/  SHF.R.U64 R7, R8, R22, R9 ;  /* 0x0000001608077219 */ /* 0x004fe20000001209 */
[----:B-1----:R-:W-:Y:S01]  /*12b0*/  VIADD R8, R29, 0xffffffff ;  /* 0xffffffff1d087836 */ /* 0x002fe20000000000 */
[----:B------:R-:W-:Y:S01]  /*12c0*/  SHF.L.U32 R2, R26, R31, RZ ;  /* 0x0000001f1a027219 */ /* 0x000fe200000006ff */
[----:B------:R-:W-:Y:S01]  /*12d0*/  @P1 IMAD R21, R25, R20, R6 ;  /* 0x0000001419151224 */ /* 0x000fe200078e0206 */
[----:B------:R-:W-:Y:S01]  /*12e0*/  LOP3.LUT R15, R34, R15, RZ, 0xc0, !PT ;  /* 0x0000000f220f7212 */ /* 0x000fe200078ec0ff */
[----:B------:R-:W-:Y:S01]  /*12f0*/  IMAD.MOV R9, RZ, RZ, -R7 ;  /* 0x000000ffff097224 */ /* 0x000fe200078e0a07 */
[----:B------:R-:W-:-:S03]  /*1300*/  LOP3.LUT R8, R27, R8, RZ, 0xc0, !PT ;  /* 0x000000081b087212 */ /* 0x000fc600078ec0ff */
[----:B------:R-:W-:Y:S02]  /*1310*/  IMAD R6, R2, R7, R15 ;  /* 0x0000000702067224 */ /* 0x000fe400078e020f */
[----:B0-----:R-:W-:Y:S02]  /*1320*/  IMAD R2, R9, R24, R36 ;  /* 0x0000001809027224 */ /* 0x001fe400078e0224 */
[----:B---3--:R-:W-:Y:S02]  /*1330*/  IMAD R19, R6, R28, R21 ;  /* 0x0000001c06137224 */ /* 0x008fe400078e0215 */
[----:B------:R-:W-:Y:S02]  /*1340*/  IMAD R2, R2, R29, R8 ;  /* 0x0000001d02027224 */ /* 0x000fe400078e0208 */
[----:B------:R-:W-:-:S03]  /*1350*/  IMAD.MOV.U32 R6, RZ, RZ, 0x1 ;  /* 0x00000001ff067424 */ /* 0x000fc600078e00ff */
[----:B------:R-:W-:Y:S02]  /*1360*/  SEL R22, R2, R19, !P1 ;  /* 0x0000001302167207 */ /* 0x000fe40004800000 */
[----:B------:R-:W-:Y:S01]  /*1370*/  SEL R19, R19, R2, !P1 ;  /* 0x0000000213137207 */ /* 0x000fe20004800000 */
[----:B------:R-:W-:Y:S01]  /*1380*/  IMAD.MOV.U32 R2, RZ, RZ, R30 ;  /* 0x000000ffff027224 */ /* 0x000fe200078e001e */
[----:B------:R-:W-:-:S07]  /*1390*/  PRMT R8, R6, 0x7610, R8 ;  /* 0x0000761006087816 */ /* 0x000fce0000000008 */
.L_x_12:
[----:B------:R-:W-:Y:S05]  /*13a0*/  @!P2 BRA `(.L_x_15) ;  /* 0x00000000000ca947 */ /* 0x000fea0003800000 */
[----:B------:R-:W-:Y:S01]  /*13b0*/  UCGABAR_WAIT ;  /* 0x0000000000007dc7 */ /* 0x000fe20008000000 */
[----:B------:R-:W-:Y:S01]  /*13c0*/  CCTL.IVALL ;  /* 0x00000000ff00798f */ /* 0x000fe20002000000 */
[----:B------:R-:W-:Y:S05]  /*13d0*/  BRA `(.L_x_16) ;  /* 0x0000000000047947 */ /* 0x000fea0003800000 */
.L_x_15:
[----:B------:R-:W-:Y:S06]  /*13e0*/  BAR.SYNC.DEFER_BLOCKING 0x0 ;  /* 0x0000000000007b1d */ /* 0x000fec0000010000 */
.L_x_16:
[----:B------:R-:W-:Y:S05]  /*13f0*/  @!P4 BRA `(.L_x_17) ;  /* 0x00000090008cc947 */ /* 0x000fea0003800000 */
[----:B------:R-:W-:-:S13]  /*1400*/  ISETP.GT.U32.AND P0, PT, R35, 0x1, PT ;  /* 0x000000012300780c */ /* 0x000fda0003f04070 */
[----:B------:R-:W-:Y:S05]  /*1410*/  @P0 EXIT ;  /* 0x000000000000094d */ /* 0x000fea0003800000 */
.L_x_18:
[----:B------:R-:W-:-:S08]  /*1420*/  NOP ;  /* 0x0000000000007918 */ /* 0x000fd00000000000 */
[----:B------:R-:W1:Y:S02]  /*1430*/  USETMAXREG.TRY_ALLOC.CTAPOOL UP0, 0xe8 ;  /* 0x000000e8000079c8 */ /* 0x000e640008000600 */
[----:B-1----:R-:W-:-:S13]  /*1440*/  PLOP3.LUT P0, PT, PT, PT, UP0, 0x80, 0x0 ;  /* 0x000000000000781c */ /* 0x002fda0003f0f008 */
[----:B------:R-:W-:Y:S05]  /*1450*/  @!P0 BRA `(.L_x_18) ;  /* 0xfffffffc00f08947 */ /* 0x000fea000383ffff */
[----:B------:R-:W-:-:S13]  /*1460*/  LOP3.LUT P0, RZ, R8, 0xff, RZ, 0xc0, !PT ;  /* 0x000000ff08ff7812 */ /* 0x000fda000780c0ff */
[----:B------:R-:W-:Y:S05]  /*1470*/  @!P0 EXIT ;  /* 0x000000000000894d */ /* 0x000fea0003800000 */
[----:B------:R-:W1:Y:S01]  /*1480*/  S2UR UR4, SR_CgaCtaId ;  /* 0x00000000000479c3 */ /* 0x000e620000008800 */
[----:B------:R-:W-:Y:S01]  /*1490*/  VIADD R14, R14, 0xffffffff ;  /* 0xffffffff0e0e7836 */ /* 0x000fe20000000000 */
[CC--:B------:R-:W-:Y:S01]  /*14a0*/  LEA.HI R4, R0.reuse, R3.reuse, RZ, 0x2 ;  /* 0x0000000300047211 */ /* 0x0c0fe200078f10ff */
[----:B------:R-:W-:Y:S01]  /*14b0*/  UMOV UR41, 0x400 ;  /* 0x0000040000297882 */ /* 0x000fe20000000000 */
[----:B------:R-:W-:Y:S01]  /*14c0*/  LEA.HI R0, R0, R3, RZ, 0x5 ;  /* 0x0000000300007211 */ /* 0x000fe200078f28ff */
[----:B------:R-:W-:Y:S01]  /*14d0*/  UISETP.LT.AND UP0, UPT, UR40, 0x1, UPT ;  /* 0x000000012800788c */ /* 0x000fe2000bf01270 */
[----:B------:R-:W-:Y:S01]  /*14e0*/  R2UR UR42, R14 ;  /* 0x000000000e2a72ca */ /* 0x000fe200000e0000 */
[----:B------:R-:W-:Y:S01]  /*14f0*/  USHF.L.U32 UR44, UR40, 0x1, URZ ;  /* 0x00000001282c7899 */ /* 0x000fe2000800063f */
[--C-:B------:R-:W-:Y:S01]  /*1500*/  SHF.R.S32.HI R156, RZ, 0x2, R4.reuse ;  /* 0x00000002ff9c7819 */ /* 0x100fe20000011404 */
[----:B------:R-:W-:Y:S01]  /*1510*/  USEL UR43, UR40, 0x1, UP0 ;  /* 0x00000001282b7887 */ /* 0x000fe20008000000 */
[----:B------:R-:W-:-:S02]  /*1520*/  SHF.R.S32.HI R5, RZ, 0x1f, R4 ;  /* 0x0000001fff057819 */ /* 0x000fc40000011404 */
[----:B------:R-:W-:Y:S01]  /*1530*/  LOP3.LUT R158, R4, 0xfffffffc, RZ, 0xc0, !PT ;  /* 0xfffffffc049e7812 */ /* 0x000fe200078ec0ff */
[----:B------:R-:W-:Y:S01]  /*1540*/  UIADD3 UR43, -UR43, UR40, URZ ;  /* 0x000000282b2b7290 */ /* 0x000fe2000fffe13f */
[----:B------:R-:W-:Y:S02]  /*1550*/  LEA.HI R5, R5, R156, RZ, 0x3 ;  /* 0x0000009c05057211 */ /* 0x000fe400078f18ff */
[----:B------:R-:W-:Y:S01]  /*1560*/  ISETP.NE.AND P0, PT, R14, RZ, PT ;  /* 0x000000ff0e00720c */ /* 0x000fe20003f05270 */
[----:B------:R-:W-:Y:S01]  /*1570*/  IMAD.IADD R158, R3, 0x1, -R158 ;  /* 0x00000001039e7824 */ /* 0x000fe200078e0a9e */
[----:B------:R-:W-:Y:S01]  /*1580*/  LOP3.LUT R5, R5, 0xfffffff8, RZ, 0xc0, !PT ;  /* 0xfffffff805057812 */ /* 0x000fe200078ec0ff */
[----:B------:R-:W-:Y:S01]  /*1590*/  USHF.L.U32 UR42, UR42, 0x3, URZ ;  /* 0x000000032a2a7899 */ /* 0x000fe2000800063f */
[----:B------:R-:W-:Y:S02]  /*15a0*/  LOP3.LUT R174, R16, 0x1, RZ, 0xfc, !PT ;  /* 0x0000000110ae7812 */ /* 0x000fe400078efcff */
[----:B------:R-:W-:Y:S01]  /*15b0*/  SEL R175, RZ, 0x1, P0 ;  /* 0x00000001ffaf7807 */ /* 0x000fe20000000000 */
[----:B------:R-:W-:Y:S01]  /*15c0*/  IMAD.IADD R156, R156, 0x1, -R5 ;  /* 0x000000019c9c7824 */ /* 0x000fe200078e0a05 */
[----:B-1----:R-:W-:Y:S01]  /*15d0*/  ULEA UR41, UR4, UR41, 0x18 ;  /* 0x0000002904297291 */ /* 0x002fe2000f8ec03f */
[----:B------:R-:W-:Y:S01]  /*15e0*/  SHF.R.S32.HI R5, RZ, 0x5, R0 ;  /* 0x00000005ff057819 */ /* 0x000fe20000011400 */
[----:B------:R-:W-:Y:S01]  /*15f0*/  IMAD.U32 R160, RZ, RZ, UR42 ;  /* 0x0000002affa07e24 */ /* 0x000fe2000f8e00ff */
[----:B------:R-:W-:Y:S01]  /*1600*/  ULDC UR4, c[0x0][0x284] ;  /* 0x0000a10000047ab9 */ /* 0x000fe20000000800 */
[----:B------:R-:W-:Y:S01]  /*1610*/  UIADD3 UR45, UR41, 0x60, URZ ;  /* 0x00000060292d7890 */ /* 0x000fe2000fffe03f */
[--C-:B------:R-:W-:Y:S01]  /*1620*/  SHF.R.S32.HI R157, RZ, 0x1f, R156.reuse ;  /* 0x0000001fff9d7819 */ /* 0x100fe2000001149c */
[----:B------:R-:W-:Y:S01]  /*1630*/  IMAD R163, R5, -0x10, -R156 ;  /* 0xfffffff005a37824 */ /* 0x000fe200078e0a9c */
[----:B------:R-:W-:-:S02]  /*1640*/  LOP3.LUT R162, R160, 0x8, RZ, 0xc0, !PT ;  /* 0x00000008a0a27812 */ /* 0x000fc400078ec0ff */
[----:B------:R-:W-:Y:S01]  /*1650*/  LOP3.LUT R160, R160, 0x8, RZ, 0xc, !PT ;  /* 0x00000008a0a07812 */ /* 0x000fe200078e0cff */
[----:B------:R-:W-:Y:S01]  /*1660*/  IMAD.U32 R159, RZ, RZ, UR45 ;  /* 0x0000002dff9f7e24 */ /* 0x000fe2000f8e00ff */
[----:B------:R-:W-:Y:S01]  /*1670*/  LOP3.LUT R162, R162, 0x18, RZ, 0x3c, !PT ;  /* 0x00000018a2a27812 */ /* 0x000fe200078e3cff */
[----:B------:R-:W-:-:S04]  /*1680*/  IMAD.WIDE R156, R5, 0x10, R156 ;  /* 0x00000010059c7825 */ /* 0x000fc800078e029c */
[----:B------:R-:W-:Y:S02]  /*1690*/  VIADD R161, R159, UR42 ;  /* 0x0000002a9fa17c36 */ /* 0x000fe40008000000 */
[----:B------:R-:W-:-:S07]  /*16a0*/  VIADD R163, R163, UR4 ;  /* 0x00000004a3a37c36 */ /* 0x000fce0008000000 */
.L_x_294:
[----:B------:R-:W-:Y:S01]  /*16b0*/  SHF.L.U32 R0, R175, 0x1f, RZ ;  /* 0x0000001faf007819 */ /* 0x000fe200000006ff */
[----:B------:R-:W-:Y:S02]  /*16c0*/  ULDC UR4, c[0x0][0x28c] ;  /* 0x0000a30000047ab9 */ /* 0x000fe40000000800 */
[----:B------:R-:W-:Y:S01]  /*16d0*/  ISETP.LT.AND P1, PT, RZ, UR4, PT ;  /* 0x00000004ff007c0c */ /* 0x000fe2000bf21270 */
[----:B------:R-:W1:Y:S02]  /*16e0*/  SYNCS.PHASECHK.TRANS64.TRYWAIT P0, [R159+UR42], R0 ;  /* 0x000000009f0075a7 */ /* 0x000e64000800016a */
[----:B-1-34-:R-:W-:Y:S10]  /*16f0*/  @!P0 BRA `(.L_x_19) ;  /* 0x000000a000448947 */ /* 0x01aff40003800000 */
.L_x_317:
[----:B------:R-:W-:Y:S05]  /*1700*/  @P1 BRA `(.L_x_20) ;  /* 0x0000000000401947 */ /* 0x000fea0003800000 */
[----:B-1----:R-:W-:Y:S01]  /*1710*/  MOV R0, 0x0 ;  /* 0x0000000000007802 */ /* 0x002fe20000000f00 */
[----:B------:R-:W-:Y:S01]  /*1720*/  ULDC.64 UR4, c[0x4][0x68] ;  /* 0x01001a0000047ab9 */ /* 0x000fe20000000a00 */
[----:B------:R-:W-:Y:S01]  /*1730*/  ULDC.64 UR6, c[0x4][0x8] ;  /* 0x0100020000067ab9 */ /* 0x000fe20000000a00 */
[----:B------:R-:W-:Y:S01]  /*1740*/  IMAD.U32 R4, RZ, RZ, UR4 ;  /* 0x00000004ff047e24 */ /* 0x000fe2000f8e00ff */
[----:B------:R1:W2:Y:S01]  /*1750*/  LDC.64 R14, c[0x4][R0] ;  /* 0x01000000000e7b82 */ /* 0x0002a20000000a00 */
[----:B------:R-:W-:Y:S01]  /*1760*/  IMAD.U32 R5, RZ, RZ, UR5 ;  /* 0x00000005ff057e24 */ /* 0x000fe2000f8e00ff */
[----:B------:R-:W-:Y:S01]  /*1770*/  ULDC.64 UR4, c[0x4][0x70] ;  /* 0x01001c0000047ab9 */ /* 0x000fe20000000a00 */
[----:B------:R-:W-:Y:S02]  /*1780*/  IMAD.U32 R10, RZ, RZ, UR6 ;  /* 0x00000006ff0a7e24 */ /* 0x000fe4000f8e00ff */
[----:B------:R-:W-:Y:S02]  /*1790*/  IMAD.U32 R6, RZ, RZ, UR4 ;  /* 0x00000004ff067e24 */ /* 0x000fe4000f8e00ff */
[----:B------:R-:W-:-:S02]  /*17a0*/  IMAD.U32 R7, RZ, RZ, UR5 ;  /* 0x00000005ff077e24 */ /* 0x000fc4000f8e00ff */
[----:B------:R-:W-:Y:S02]  /*17b0*/  IMAD.U32 R11, RZ, RZ, UR7 ;  /* 0x00000007ff0b7e24 */ /* 0x000fe4000f8e00ff */
[----:B------:R-:W-:Y:S02]  /*17c0*/  IMAD.MOV.U32 R8, RZ, RZ, 0x1e1 ;  /* 0x000001e1ff087424 */ /* 0x000fe400078e00ff */
[----:B0-----:R-:W-:Y:S02]  /*17d0*/  IMAD.MOV.U32 R12, RZ, RZ, 0x1 ;  /* 0x00000001ff0c7424 */ /* 0x001fe400078e00ff */
[----:B-1----:R-:W-:-:S07]  /*17e0*/  IMAD.MOV.U32 R13, RZ, RZ, RZ ;  /* 0x000000ffff0d7224 */ /* 0x002fce00078e00ff */
[----:B------:R-:W-:-:S07]  /*17f0*/  LEPC R20, `(.L_x_20) ;  /* 0x000000001014794e */ /* 0x000fce0000000000 */
[----:B--2--5:R-:W-:Y:S05]  /*1800*/  CALL.ABS.NOINC R14 ;  /* 0x000000000e007343 */ /* 0x024fea0003c00000 */
.L_x_20:
[----:B------:R-:W-:-:S13]  /*1810*/  ISETP.NE.AND P0, PT, R174, 0x3, PT ;  /* 0x00000003ae00780c */ /* 0x000fda0003f05270 */
[----:B------:R-:W-:Y:S05]  /*1820*/  @!P0 BRA `(.L_x_21) ;  /* 0x0000000000048947 */ /* 0x000fea0003800000 */
[----:B------:R-:W-:Y:S01]  /*1830*/  BPT.TRAP 0x1 ;  /* 0x000000040000795c */ /* 0x000fe20000300000 */
.L_x_21:
[----:B------:R-:W-:Y:S02]  /*1840*/  IMAD.U32 R3, RZ, RZ, UR38 ;  /* 0x00000026ff037e24 */ /* 0x000fe4000f8e00ff */
[----:B-1----:R-:W-:-:S03]  /*1850*/  IMAD.U32 R0, RZ, RZ, UR39 ;  /* 0x00000027ff007e24 */ /* 0x002fc6000f8e00ff */
[----:B------:R-:W-:Y:S02]  /*1860*/  LEA R3, R3, UR41, 0x3 ;  /* 0x0000002903037c11 */ /* 0x000fe4000f8e18ff */
[----:B------:R-:W-:-:S04]  /*1870*/  SHF.L.U32 R0, R0, 0x1f, RZ ;  /* 0x0000001f00007819 */ /* 0x000fc800000006ff */
[----:B------:R1:W2:Y:S01]  /*1880*/  SYNCS.PHASECHK.TRANS64.TRYWAIT P1, [R3+URZ], R0 ;  /* 0x00000000030075a7 */ /* 0x0002a2000802017f */
[----:B------:R-:W-:Y:S05]  /*1890*/  @!P0 BRA `(.L_x_22) ;  /* 0x0000000000048947 */ /* 0x000fea0003800000 */
[----:B------:R-:W-:Y:S01]  /*18a0*/  BPT.TRAP 0x1 ;  /* 0x000000040000795c */ /* 0x000fe20000300000 */
.L_x_22:
[----:B------:R-:W-:-:S05]  /*18b0*/  IMAD.U32 R4, RZ, RZ, UR43 ;  /* 0x0000002bff047e24 */ /* 0x000fca000f8e00ff */
[----:B------:R-:W-:Y:S01]  /*18c0*/  ISETP.GE.AND P2, PT, R4, 0x1, PT ;  /* 0x000000010400780c */ /* 0x000fe20003f46270 */
[----:B--2---:R-:W-:-:S12]  /*18d0*/  @P1 BRA `(.L_x_23) ;  /* 0x0000000000081947 */ /* 0x004fd80003800000 */
[----:B------:R-:W2:Y:S02]  /*18e0*/  SYNCS.PHASECHK.TRANS64.TRYWAIT P1, [R3+URZ], R0 ;  /* 0x00000000030075a7 */ /* 0x000ea4000802017f */
[----:B--2---:R-:W-:Y:S05]  /*18f0*/  @!P1 BRA `(.L_x_24) ;  /* 0x0000009c00d89947 */ /* 0x004fea0003800000 */
.L_x_23:
[----:B------:R-:W-:Y:S05]  /*1900*/  WARPSYNC.ALL ;  /* 0x0000000000007948 */ /* 0x000fea0003800000 */
[----:B------:R-:W-:Y:S01]  /*1910*/  UIADD3 UR4, UR41, 0x180, URZ ;  /* 0x0000018029047890 */ /* 0x000fe2000fffe03f */
[----:B------:R-:W-:Y:S01]  /*1920*/  WARPGROUP.ARRIVE ;  /* 0x00000000000079c5 */ /* 0x000fe20000000000 */
[----:B------:R-:W-:Y:S02]  /*1930*/  UIADD3 UR5, UR41, 0xa180, URZ ;  /* 0x0000a18029057890 */ /* 0x000fe4000fffe03f */
[----:B------:R-:W-:Y:S02]  /*1940*/  USHF.R.U32.HI UR4, URZ, 0x4, UR4 ;  /* 0x000000043f047899 */ /* 0x000fe40008011604 */
[----:B------:R-:W-:-:S02]  /*1950*/  USHF.R.U32.HI UR5, URZ, 0x4, UR5 ;  /* 0x000000043f057899 */ /* 0x000fc40008011605 */
[----:B------:R-:W-:Y:S02]  /*1960*/  ULOP3.LUT UR4, UR4, 0x3fff, URZ, 0xc0, !UPT ;  /* 0x00003fff04047892 */ /* 0x000fe4000f8ec03f */
[----:B------:R-:W-:Y:S02]  /*1970*/  ULOP3.LUT UR5, UR5, 0x3fff, URZ, 0xc0, !UPT ;  /* 0x00003fff05057892 */ /* 0x000fe4000f8ec03f */
[----:B------:R-:W-:Y:S02]  /*1980*/  ULOP3.LUT UR8, UR4, 0x10000, URZ, 0xfc, !UPT ;  /* 0x0001000004087892 */ /* 0x000fe4000f8efc3f */
[----:B------:R-:W-:Y:S02]  /*1990*/  ULOP3.LUT UR9, UR5, 0x10000, URZ, 0xfc, !UPT ;  /* 0x0001000005097892 */ /* 0x000fe4000f8efc3f */
[----:B------:R-:W-:Y:S02]  /*19a0*/  ULEA UR10, UR38, UR8, 0x9 ;  /* 0x00000008260a7291 */ /* 0x000fe4000f8e483f */
[----:B------:R-:W-:Y:S01]  /*19b0*/  ULEA UR11, UR38, UR9, 0xb ;  /* 0x00000009260b7291 */ /* 0x000fe2000f8e583f */
[----:B------:R-:W-:Y:S01]  /*19c0*/  UMOV UR5, 0x40000040 ;  /* 0x4000004000057882 */ /* 0x000fe20000000000 */
[----:B------:R-:W-:-:S03]  /*19d0*/  UMOV UR7, 0x40000040 ;  /* 0x4000004000077882 */ /* 0x000fc60000000000 */
[----:B------:R-:W-:Y:S02]  /*19e0*/  UMOV UR4, UR10 ;  /* 0x0000000a00047c82 */ /* 0x000fe40008000000 */
[----:B------:R-:W-:Y:S02]  /*19f0*/  UMOV UR6, UR11 ;  /* 0x0000000b00067c82 */ /* 0x000fe40008000000 */
[----:B------:R-:W-:Y:S01]  /*1a00*/  HGMMA.64x256x16.F32.BF16 R24, gdesc[UR4], RZ, !UPT, gsb0 ;  /* 0x03e00000041879f0 */ /* 0x000fe2000c0018ff */
[----:B------:R-:W-:Y:S02]  /*1a10*/  UIADD3 UR4, UR10, 0x2, URZ ;  /* 0x000000020a047890 */ /* 0x000fe4000fffe03f */
[----:B------:R-:W-:Y:S01]  /*1a20*/  UIADD3 UR6, UR11, 0x2, URZ ;  /* 0x000000020b067890 */ /* 0x000fe2000fffe03f */
[----:B------:R-:W-:Y:S01]  /*1a30*/  UMOV UR5, 0x40000040 ;  /* 0x4000004000057882 */ /* 0x000fe20000000000 */
[----:B------:R-:W-:Y:S01]  /*1a40*/  UMOV UR7, 0x40000040 ;  /* 0x4000004000077882 */ /* 0x000fe20000000000 */
[----:B------:R-:W-:-:S02]  /*1a50*/  WARPGROUP.DEPBAR.LE gsb0, 0x0 ;  /* 0x00008000000079c5 */ /* 0x000fc40000010000 */
[----:B------:R-:W-:-:S15]  /*1a60*/  WARPGROUP.ARRIVE ;  /* 0x00000000000079c5 */ /* 0x000fde0000000000 */
[----:B------:R-:W-:-:S05]  /*1a70*/  NOP ;  /* 0x0000000000007918 */ /* 0x000fca0000000000 */
[----:B------:R-:W-:Y:S01]  /*1a80*/  HGMMA.64x256x16.F32.BF16 R24, gdesc[UR4], R24, gsb0 ;  /* 0x03e00000041879f0 */ /* 0x000fe20008001818 */
[----:B------:R-:W-:Y:S02]  /*1a90*/  UIADD3 UR4, UR10, 0x4, URZ ;  /* 0x000000040a047890 */ /* 0x000fe4000fffe03f */
[----:B------:R-:W-:Y:S01]  /*1aa0*/  UIADD3 UR6, UR11, 0x4, URZ ;  /* 0x000000040b067890 */ /* 0x000fe2000fffe03f */
[----:B------:R-:W-:Y:S01]  /*1ab0*/  UMOV UR5, 0x40000040 ;  /* 0x4000004000057882 */ /* 0x000fe20000000000 */
[----:B------:R-:W-:Y:S01]  /*1ac0*/  UMOV UR7, 0x40000040 ;  /* 0x4000004000077882 */ /* 0x000fe20000000000 */
[----:B------:R-:W-:Y:S02]  /*1ad0*/  WARPGROUP.DEPBAR.LE gsb0, 0x0 ;  /* 0x00008000000079c5 */ /* 0x000fe40000010000 */
        /* <DEDUP_REMOVED lines=10> */
[----:B------:R-:W-:Y:S03]  /*1b80*/  HGMMA.64x256x16.F32.BF16 R24, gdesc[UR4], R24, gsb0 ;  /* 0x03e00000041879f0 */ /* 0x000fe60008001818 */
[----:B------:R-:W-:Y:S02]  /*1b90*/  WARPGROUP.DEPBAR.LE gsb0, 0x0 ;  /* 0x00008000000079c5 */ /* 0x000fe40000010000 */
[----:B------:R-:W-:Y:S05]  /*1ba0*/  @!P2 BRA `(.L_x_25) ;  /* 0x000000040020a947 */ /* 0x000fea0003800000 */
[----:B------:R-:W-:Y:S01]  /*1bb0*/  UIADD3 UR4, UR38, 0x1, URZ ;  /* 0x0000000126047890 */ /* 0x000fe2000fffe03f */
[----:B-12---:R-:W-:Y:S02]  /*1bc0*/  IMAD.U32 R0, RZ, RZ, UR43 ;  /* 0x0000002bff007e24 */ /* 0x006fe4000f8e00ff */
[----:B------:R-:W-:Y:S01]  /*1bd0*/  IMAD.U32 R3, RZ, RZ, UR38 ;  /* 0x00000026ff037e24 */ /* 0x000fe2000f8e00ff */
[----:B------:R-:W-:-:S04]  /*1be0*/  UISETP.NE.AND UP0, UPT, UR4, 0x5, UPT ;  /* 0x000000050400788c */ /* 0x000fc8000bf05270 */
[----:B------:R-:W-:Y:S02]  /*1bf0*/  USEL UR5, URZ, 0x1, UP0 ;  /* 0x000000013f057887 */ /* 0x000fe40008000000 */
[----:B------:R-:W-:Y:S02]  /*1c00*/  USEL UR10, UR4, URZ, UP0 ;  /* 0x0000003f040a7287 */ /* 0x000fe40008000000 */
[----:B------:R-:W-:-:S06]  /*1c10*/  ULOP3.LUT UR5, UR39, UR5, URZ, 0x3c, !UPT ;  /* 0x0000000527057292 */ /* 0x000fcc000f8e3c3f */
[----:B------:R-:W-:-:S07]  /*1c20*/  IMAD.U32 R6, RZ, RZ, UR5 ;  /* 0x00000005ff067e24 */ /* 0x000fce000f8e00ff */
.L_x_32:
[----:B------:R-:W-:Y:S05]  /*1c30*/  @!P0 BRA `(.L_x_26) ;  /* 0x0000000000048947 */ /* 0x000fea0003800000 */
[----:B------:R-:W-:Y:S01]  /*1c40*/  BPT.TRAP 0x1 ;  /* 0x000000040000795c */ /* 0x000fe20000300000 */
.L_x_26:
[----:B------:R-:W-:Y:S01]  /*1c50*/  ULEA UR4, UR10, UR41, 0x3 ;  /* 0x000000290a047291 */ /* 0x000fe2000f8e183f */
[----:B------:R-:W-:-:S08]  /*1c60*/  SHF.L.U32 R4, R6, 0x1f, RZ ;  /* 0x0000001f06047819 */ /* 0x000fd000000006ff */
[----:B------:R1:W2:Y:S01]  /*1c70*/  SYNCS.PHASECHK.TRANS64.TRYWAIT P1, [UR4], R4 ;  /* 0x00000004ff0075a7 */ /* 0x0002a20008020144 */
[----:B------:R-:W-:Y:S05]  /*1c80*/  @!P0 BRA `(.L_x_27) ;  /* 0x0000000000048947 */ /* 0x000fea0003800000 */
[----:B------:R-:W-:Y:S01]  /*1c90*/  BPT.TRAP 0x1 ;  /* 0x000000040000795c */ /* 0x000fe20000300000 */
.L_x_27:
[----:B--2---:R-:W-:Y:S05]  /*1ca0*/  @P1 BRA `(.L_x_28) ;  /* 0x0000000000081947 */ /* 0x004fea0003800000 */
[----:B------:R-:W2:Y:S02]  /*1cb0*/  SYNCS.PHASECHK.TRANS64.TRYWAIT P1, [UR4], R4 ;  /* 0x00000004ff0075a7 */ /* 0x000ea40008020144 */
[----:B--2---:R-:W-:Y:S05]  /*1cc0*/  @!P1 BRA `(.L_x_29) ;  /* 0x0000009800f89947 */ /* 0x004fea0003800000 */
.L_x_28:
[----:B------:R-:W-:Y:S01]  /*1cd0*/  ULEA UR11, UR10, UR8, 0x9 ;  /* 0x000000080a0b7291 */ /* 0x000fe2000f8e483f */
[----:B------:R-:W-:Y:S01]  /*1ce0*/  WARPGROUP.ARRIVE ;  /* 0x00000000000079c5 */ /* 0x000fe20000000000 */
[----:B------:R-:W-:Y:S01]  /*1cf0*/  ULEA UR12, UR10, UR9, 0xb ;  /* 0x000000090a0c7291 */ /* 0x000fe2000f8e583f */
[----:B------:R-:W-:Y:S01]  /*1d00*/  UMOV UR5, 0x40000040 ;  /* 0x4000004000057882 */ /* 0x000fe20000000000 */
[----:B------:R-:W-:-:S03]  /*1d10*/  UMOV UR7, 0x40000040 ;  /* 0x4000004000077882 */ /* 0x000fc60000000000 */
[----:B------:R-:W-:Y:S02]  /*1d20*/  UMOV UR4, UR11 ;  /* 0x0000000b00047c82 */ /* 0x000fe40008000000 */
[----:B------:R-:W-:Y:S02]  /*1d30*/  UMOV UR6, UR12 ;  /* 0x0000000c00067c82 */ /* 0x000fe40008000000 */
[----:B------:R-:W-:Y:S01]  /*1d40*/  HGMMA.64x256x16.F32.BF16 R24, gdesc[UR4], R24, gsb0 ;  /* 0x03e00000041879f0 */ /* 0x000fe20008001818 */
        /* <DEDUP_REMOVED lines=26> */
[----:B------:R-:W-:Y:S01]  /*1ef0*/  BPT.TRAP 0x1 ;  /* 0x000000040000795c */ /* 0x000fe20000300000 */
.L_x_30:
[----:B------:R-:W-:-:S13]  /*1f00*/  ISETP.NE.AND P1, PT, R153, RZ, PT ;  /* 0x000000ff9900720c */ /* 0x000fda0003f25270 */
[----:B-12---:R-:W-:-:S05]  /*1f10*/  @P1 LEA R4, R3, UR41, 0x3 ;  /* 0x0000002903041c11 */ /* 0x006fca000f8e18ff */
[----:B------:R-:W-:-:S05]  /*1f20*/  @P1 VIADD R5, R4, 0x28 ;  /* 0x0000002804051836 */ /* 0x000fca0000000000 */
[----:B------:R-:W-:-:S04]  /*1f30*/  @P1 PRMT R5, R152, 0x654, R5 ;  /* 0x0000065498051816 */ /* 0x000fc80000000005 */
[----:B------:R1:W-:Y:S01]  /*1f40*/  @P1 SYNCS.ARRIVE.TRANS64.RED.A1T0 RZ, [R5+URZ], RZ ;  /* 0x000000ff05ff19a7 */ /* 0x0003e2000810043f */
[----:B------:R-:W-:-:S13]  /*1f50*/  ISETP.GT.U32.AND P1, PT, R16, 0x1, PT ;  /* 0x000000011000780c */ /* 0x000fda0003f24070 */
[----:B-1----:R-:W-:Y:S05]  /*1f60*/  @P1 BRA `(.L_x_31) ;  /* 0x0000000000041947 */ /* 0x002fea0003800000 */
[----:B------:R-:W-:Y:S01]  /*1f70*/  BPT.TRAP 0x1 ;  /* 0x000000040000795c */ /* 0x000fe20000300000 */
.L_x_31:
[----:B------:R-:W-:Y:S01]  /*1f80*/  UIADD3 UR10, UR10, 0x1, URZ ;  /* 0x000000010a0a7890 */ /* 0x000fe2000fffe03f */
[C---:B------:R-:W-:Y:S01]  /*1f90*/  ISETP.GT.AND P2, PT, R0.reuse, 0x1, PT ;  /* 0x000000010000780c */ /* 0x040fe20003f44270 */
[----:B------:R-:W-:Y:S02]  /*1fa0*/  VIADD R3, R3, 0x1 ;  /* 0x0000000103037836 */ /* 0x000fe40000000000 */
[----:B------:R-:W-:Y:S01]  /*1fb0*/  UISETP.NE.AND UP0, UPT, UR10, 0x5, UPT ;  /* 0x000000050a00788c */ /* 0x000fe2000bf05270 */
[----:B------:R-:W-:Y:S02]  /*1fc0*/  VIADD R0, R0, 0xffffffff ;  /* 0xffffffff00007836 */ /* 0x000fe40000000000 */
[C---:B------:R-:W-:Y:S01]  /*1fd0*/  ISETP.NE.AND P1, PT, R3.reuse, 0x5, PT ;  /* 0x000000050300780c */ /* 0x040fe20003f25270 */
[----:B------:R-:W-:Y:S02]  /*1fe0*/  USEL UR4, URZ, 0x1, UP0 ;  /* 0x000000013f047887 */ /* 0x000fe40008000000 */
[----:B------:R-:W-:Y:S01]  /*1ff0*/  USEL UR10, UR10, URZ, UP0 ;  /* 0x0000003f0a0a7287 */ /* 0x000fe20008000000 */
[----:B------:R-:W-:-:S03]  /*2000*/  SEL R3, R3, RZ, P1 ;  /* 0x000000ff03037207 */ /* 0x000fc60000800000 */
[----:B------:R-:W-:Y:S01]  /*2010*/  LOP3.LUT R6, R6, UR4, RZ, 0x3c, !PT ;  /* 0x0000000406067c12 */ /* 0x000fe2000f8e3cff */
[----:B------:R-:W-:Y:S07]  /*2020*/  @P2 BRA `(.L_x_32) ;  /* 0xfffffffc00002947 */ /* 0x000fee000383ffff */
.L_x_25:
[----:B-12---:R-:W1:Y:S01]  /*2030*/  LDC R0, c[0x0][0x28c] ;  /* 0x0000a300ff007b82 */ /* 0x006e620000000800 */
[----:B------:R2:W-:Y:S01]  /*2040*/  SYNCS.ARRIVE.TRANS64.A1T0 RZ, [R160+UR45], RZ ;  /* 0x000000ffa0ff79a7 */ /* 0x0005e2000810002d */
[----:B-1----:R-:W-:-:S13]  /*2050*/  ISETP.GE.AND P1, PT, R0, 0x1, PT ;  /* 0x000000010000780c */ /* 0x002fda0003f26270 */
[----:B--2---:R-:W-:Y:S05]  /*2060*/  @!P1 BRA `(.L_x_33) ;  /* 0x0000000000449947 */ /* 0x004fea0003800000 */
[----:B------:R-:W-:Y:S05]  /*2070*/  @!P0 BRA `(.L_x_34) ;  /* 0x0000000000048947 */ /* 0x000fea0003800000 */
[----:B------:R-:W-:Y:S01]  /*2080*/  BPT.TRAP 0x1 ;  /* 0x000000040000795c */ /* 0x000fe20000300000 */
.L_x_34:
[----:B------:R-:W-:-:S13]  /*2090*/  ISETP.NE.AND P0, PT, R153, RZ, PT ;  /* 0x000000ff9900720c */ /* 0x000fda0003f05270 */
[----:B------:R-:W-:-:S05]  /*20a0*/  VOTEU.ANY UP0, P0 ;  /* 0x00000000003f7886 */ /* 0x000fca0000000100 */
[----:B------:R-:W-:-:S06]  /*20b0*/  @UP0 UIADD3 UR4, UR43, UR38, URZ ;  /* 0x000000262b040290 */ /* 0x000fcc000fffe03f */
[----:B------:R-:W-:Y:S02]  /*20c0*/  IMAD.U32 R4, RZ, RZ, UR4 ;  /* 0x00000004ff047e24 */ /* 0x000fe4000f8e00ff */
[----:B------:R-:W-:Y:S02]  /*20d0*/  IMAD.U32 R3, RZ, RZ, UR4 ;  /* 0x00000004ff037e24 */ /* 0x000fe4000f8e00ff */
[----:B------:R-:W-:-:S05]  /*20e0*/  @P0 IMAD.WIDE.U32 R4, R4, -0x33333333, RZ ;  /* 0xcccccccd04040825 */ /* 0x000fca00078e00ff */
[----:B------:R-:W-:-:S05]  /*20f0*/  @P0 SHF.R.U32.HI R0, RZ, 0x2, R5 ;  /* 0x00000002ff000819 */ /* 0x000fca0000011605 */
[----:B------:R-:W-:-:S05]  /*2100*/  @P0 IMAD R0, R0, -0x5, R3 ;  /* 0xfffffffb00000824 */ /* 0x000fca00078e0203 */
[----:B------:R-:W-:-:S05]  /*2110*/  @P0 LEA R0, R0, UR41, 0x3 ;  /* 0x0000002900000c11 */ /* 0x000fca000f8e18ff */
[----:B------:R-:W-:-:S05]  /*2120*/  @P0 VIADD R3, R0, 0x28 ;  /* 0x0000002800030836 */ /* 0x000fca0000000000 */
[----:B------:R-:W-:-:S04]  /*2130*/  @P0 PRMT R3, R152, 0x654, R3 ;  /* 0x0000065498030816 */ /* 0x000fc80000000003 */
[----:B------:R1:W-:Y:S01]  /*2140*/  @P0 SYNCS.ARRIVE.TRANS64.RED.A1T0 RZ, [R3+URZ], RZ ;  /* 0x000000ff03ff09a7 */ /* 0x0003e2000810043f */
[----:B------:R-:W-:-:S13]  /*2150*/  ISETP.GT.U32.AND P0, PT, R16, 0x1, PT ;  /* 0x000000011000780c */ /* 0x000fda0003f04070 */
[----:B-1----:R-:W-:Y:S05]  /*2160*/  @P0 BRA `(.L_x_33) ;  /* 0x0000000000040947 */ /* 0x002fea0003800000 */
[----:B------:R-:W-:Y:S01]  /*2170*/  BPT.TRAP 0x1 ;  /* 0x000000040000795c */ /* 0x000fe20000300000 */
.L_x_33:
[----:B------:R-:W-:Y:S01]  /*2180*/  SHF.L.U32 R0, R175, 0x1f, RZ ;  /* 0x0000001faf007819 */ /* 0x000fe200000006ff */
[----:B------:R-:W-:Y:S01]  /*2190*/  UIADD3 UR38, UR44, UR38, URZ ;  /* 0x000000262c267290 */ /* 0x000fe2000fffe03f */
[----:B------:R-:W1:Y:S01]  /*21a0*/  LDC R15, c[0x0][0x288] ;  /* 0x0000a200ff0f7b82 */ /* 0x000e620000000800 */
[----:B------:R-:W-:Y:S01]  /*21b0*/  UISETP.GE.U32.AND UP1, UPT, UR44, 0x5, UPT ;  /* 0x000000052c00788c */ /* 0x000fe2000bf26070 */
[----:B------:R-:W-:Y:S01]  /*21c0*/  IMAD.SHL.U32 R8, R158, 0x2, RZ ;  /* 0x000000029e087824 */ /* 0x000fe200078e00ff */
[----:B------:R-:W-:Y:S02]  /*21d0*/  UISETP.GT.U32.AND UP0, UPT, UR38, 0x4, UPT ;  /* 0x000000042600788c */ /* 0x000fe4000bf04070 */
[----:B------:R-:W-:Y:S02]  /*21e0*/  UIMAD.WIDE.U32 UR4, UR38, -0x33333333, URZ ;  /* 0xcccccccd260478a5 */ /* 0x000fe4000f8e003f */
[----:B------:R-:W-:Y:S01]  /*21f0*/  UISETP.LT.U32.AND UP0, UPT, UR44, 0x5, UP0 ;  /* 0x000000052c00788c */ /* 0x000fe20008701070 */
[----:B------:R-:W2:Y:S01]  /*2200*/  SYNCS.PHASECHK.TRANS64.TRYWAIT P0, [R159+UR42+0x10], R0 ;  /* 0x000010009f0075a7 */ /* 0x000ea2000800016a */
[----:B------:R-:W-:Y:S01]  /*2210*/  USHF.R.U32.HI UR4, URZ, 0x2, UR5 ;  /* 0x000000023f047899 */ /* 0x000fe20008011605 */
[----:B------:R-:W-:Y:S01]  /*2220*/  SHF.R.S32.HI R9, RZ, 0x1f, R8 ;  /* 0x0000001fff097819 */ /* 0x000fe20000011408 */
[----:B------:R-:W-:-:S02]  /*2230*/  USEL UR6, URZ, 0x1, !UP0 ;  /* 0x000000013f067887 */ /* 0x000fc4000c000000 */
[----:B------:R-:W-:Y:S02]  /*2240*/  UIMAD UR38, UR4, -0x5, UR38 ;  /* 0xfffffffb042678a4 */ /* 0x000fe4000f8e0226 */
[----:B------:R-:W-:-:S04]  /*2250*/  ULOP3.LUT UR39, UR39, UR6, URZ, 0x3c, !UPT ;  /* 0x0000000627277292 */ /* 0x000fc8000f8e3c3f */
[----:B------:R-:W-:Y:S01]  /*2260*/  @UP1 ULOP3.LUT UR39, UR39, 0x1, UR4, 0x78, !UPT ;  /* 0x0000000127271892 */ /* 0x000fe2000f8e7804 */
[----:B-12---:R-:W-:Y:S11]  /*2270*/  @!P0 BRA `(.L_x_35) ;  /* 0x0000009400a48947 */ /* 0x006ff60003800000 */
.L_x_318:
[----:B------:R-:W-:Y:S01]  /*2280*/  IMAD.SHL.U32 R14, R19, 0x40, RZ ;  /* 0x00000040130e7824 */ /* 0x000fe200078e00ff */
[----:B------:R-:W-:Y:S01]  /*2290*/  ULDC UR6, c[0x0][0x284] ;  /* 0x0000a10000067ab9 */ /* 0x000fe20000000800 */
[----:B0-----:R-:W-:Y:S01]  /*22a0*/  IMAD.SHL.U32 R12, R22, 0x100, RZ ;  /* 0x00000100160c7824 */ /* 0x001fe200078e00ff */
[----:B------:R-:W-:Y:S01]  /*22b0*/  SHF.R.S32.HI R165, RZ, 0x1f, R2 ;  /* 0x0000001fffa57819 */ /* 0x000fe20000011402 */
[----:B------:R-:W-:Y:S01]  /*22c0*/  ULDC.64 UR4, c[0x0][0x5d0] ;  /* 0x0001740000047ab9 */ /* 0x000fe20000000a00 */
[----:B------:R-:W-:Y:S01]  /*22d0*/  ISETP.GE.AND P0, PT, R14, UR6, PT ;  /* 0x000000060e007c0c */ /* 0x000fe2000bf06270 */
[----:B------:R-:W-:Y:S01]  /*22e0*/  IMAD.WIDE.U32 R4, R2, UR4, R8 ;  /* 0x0000000402047c25 */ /* 0x000fe2000f8e0008 */
[----:B------:R-:W-:Y:S02]  /*22f0*/  SHF.R.S32.HI R13, RZ, 0x1f, R12 ;  /* 0x0000001fff0d7819 */ /* 0x000fe4000001140c */
[C---:B------:R-:W-:Y:S01]  /*2300*/  ISETP.GE.OR P0, PT, R12.reuse, R15, P0 ;  /* 0x0000000f0c00720c */ /* 0x040fe20000706670 */
[----:B------:R-:W-:Y:S01]  /*2310*/  IMAD R3, R165, UR4, RZ ;  /* 0x00000004a5037c24 */ /* 0x000fe2000f8e02ff */
[----:B------:R-:W-:-:S03]  /*2320*/  IADD3 R6, P1, R12, R4, RZ ;  /* 0x000000040c067210 */ /* 0x000fc60007f3e0ff */
[----:B------:R-:W-:-:S05]  /*2330*/  IMAD R3, R2, UR5, R3 ;  /* 0x0000000502037c24 */ /* 0x000fca000f8e0203 */
[----:B------:R-:W-:-:S03]  /*2340*/  IADD3.X R7, R13, R5, R3, P1, !PT ;  /* 0x000000050d077210 */ /* 0x000fc60000ffe403 */
[----:B------:R-:W-:Y:S05]  /*2350*/  @P0 BRA `(.L_x_36) ;  /* 0x0000007c00040947 */ /* 0x000fea0003800000 */
[----:B------:R-:W0:Y:S01]  /*2360*/  LDC.64 R10, c[0x0][0x5c8] ;  /* 0x00017200ff0a7b82 */ /* 0x000e220000000a00 */
[----:B-----5:R-:W-:Y:S01]  /*2370*/  FSETP.NEU.AND P0, PT, R155, RZ, PT ;  /* 0x000000ff9b00720b */ /* 0x020fe20003f0d000 */
[----:B------:R-:W-:Y:S01]  /*2380*/  IMAD R3, R158, -0x2, R15 ;  /* 0xfffffffe9e037824 */ /* 0x000fe200078e020f */
[----:B------:R-:W-:Y:S01]  /*2390*/  BSSY B0, `(.L_x_36) ;  /* 0x00007bd000007945 */ /* 0x000fe20003800000 */
[----:B------:R-:W-:-:S04]  /*23a0*/  IMAD.WIDE R166, R19, 0x40, R156 ;  /* 0x0000004013a67825 */ /* 0x000fc800078e029c */
[----:B-1----:R-:W-:Y:S02]  /*23b0*/  IMAD.IADD R0, R3, 0x1, -R12 ;  /* 0x0000000103007824 */ /* 0x002fe400078e0a0c */
[----:B------:R-:W-:-:S03]  /*23c0*/  IMAD.IADD R3, R163, 0x1, -R14 ;  /* 0x00000001a3037824 */ /* 0x000fc600078e0a0e */
[----:B------:R-:W-:-:S04]  /*23d0*/  ISETP.GT.AND P2, PT, R0, RZ, PT ;  /* 0x000000ff0000720c */ /* 0x000fc80003f44270 */
[----:B------:R-:W-:Y:S01]  /*23e0*/  ISETP.GT.AND P1, PT, R3, RZ, P2 ;  /* 0x000000ff0300720c */ /* 0x000fe20001724270 */
[-C--:B0-----:R-:W-:Y:S02]  /*23f0*/  IMAD R4, R167, R10.reuse, RZ ;  /* 0x0000000aa7047224 */ /* 0x081fe400078e02ff */
[----:B------:R-:W-:-:S04]  /*2400*/  IMAD.WIDE.U32 R6, R166, R10, R6 ;  /* 0x0000000aa6067225 */ /* 0x000fc800078e0006 */
[----:B------:R-:W-:-:S04]  /*2410*/  IMAD R5, R166, R11, R4 ;  /* 0x0000000ba6057224 */ /* 0x000fc800078e0204 */
[----:B------:R-:W-:Y:S01]  /*2420*/  IMAD.IADD R179, R7, 0x1, R5 ;  /* 0x0000000107b37824 */ /* 0x000fe200078e0205 */
[----:B------:R-:W-:Y:S06]  /*2430*/  @!P0 BRA `(.L_x_37) ;  /* 0x0000005400988947 */ /* 0x000fec0003800000 */
[----:B------:R-:W0:Y:S01]  /*2440*/  LDC.64 R20, c[0x0][0x5b8] ;  /* 0x00016e00ff147b82 */ /* 0x000e220000000a00 */
[----:B------:R-:W-:-:S07]  /*2450*/  ULDC.64 UR4, c[0x0][0x5c0] ;  /* 0x0001700000047ab9 */ /* 0x000fce0000000a00 */
[----:B------:R-:W1:Y:S08]  /*2460*/  LDC.64 R168, c[0x0][0x5b0] ;  /* 0x00016c00ffa87b82 */ /* 0x000e700000000a00 */
[----:B------:R-:W2:Y:S01]  /*2470*/  LDC.64 R14, c[0x0][0x5a8] ;  /* 0x00016a00ff0e7b82 */ /* 0x000ea20000000a00 */
[-C--:B0-----:R-:W-:Y:S02]  /*2480*/  IMAD R7, R165, R20.reuse, RZ ;  /* 0x00000014a5077224 */ /* 0x081fe400078e02ff */
[----:B------:R-:W-:-:S04]  /*2490*/  IMAD.WIDE.U32 R4, R2, R20, R8 ;  /* 0x0000001402047225 */ /* 0x000fc800078e0008 */
[----:B------:R-:W-:Y:S01]  /*24a0*/  IMAD R177, R2, R21, R7 ;  /* 0x0000001502b17224 */ /* 0x000fe200078e0207 */
[----:B------:R-:W-:Y:S01]  /*24b0*/  IADD3 R164, P0, R12, R4, RZ ;  /* 0x000000040ca47210 */ /* 0x000fe20007f1e0ff */
[----:B-1----:R-:W-:-:S03]  /*24c0*/  IMAD R4, R167, R168, RZ ;  /* 0x000000a8a7047224 */ /* 0x002fc600078e02ff */
[----:B------:R-:W-:Y:S01]  /*24d0*/  IADD3.X R165, R13, R5, R177, P0, !PT ;  /* 0x000000050da57210 */ /* 0x000fe200007fe4b1 */
[C---:B------:R-:W-:Y:S02]  /*24e0*/  IMAD R21, R166.reuse, R169, R4 ;  /* 0x000000a9a6157224 */ /* 0x040fe400078e0204 */
[----:B------:R-:W-:-:S04]  /*24f0*/  IMAD.WIDE.U32 R4, R166, R168, R164 ;  /* 0x000000a8a6047225 */ /* 0x000fc800078e00a4 */
[----:B------:R-:W-:Y:S01]  /*2500*/  IMAD.IADD R5, R5, 0x1, R21 ;  /* 0x0000000105057824 */ /* 0x000fe200078e0215 */
[----:B--2---:R-:W-:-:S04]  /*2510*/  LEA R170, P0, R4, R14, 0x1 ;  /* 0x0000000e04aa7211 */ /* 0x004fc800078008ff */
[----:B------:R-:W-:-:S05]  /*2520*/  LEA.HI.X R171, R4, R15, R5, 0x1, P0 ;  /* 0x0000000f04ab7211 */ /* 0x000fca00000f0c05 */
[----:B------:R0:W2:Y:S01]  /*2530*/  @P1 LDG.E.LTC128B.U16 R19, desc[UR36][R170.64] ;  /* 0x00000024aa131981 */ /* 0x0000a2000c1e1520 */
[----:B------:R-:W-:Y:S01]  /*2540*/  IMAD.WIDE.U32 R4, R166, R168, R12 ;  /* 0x000000a8a6047225 */ /* 0x000fe200078e000c */
[----:B------:R-:W-:Y:S02]  /*2550*/  BSSY B1, `(.L_x_38) ;  /* 0x0000014000017945 */ /* 0x000fe40003800000 */
[----:B------:R-:W-:-:S04]  /*2560*/  IADD3 R172, P0, R8, R4, RZ ;  /* 0x0000000408ac7210 */ /* 0x000fc80007f1e0ff */
[----:B------:R-:W-:Y:S01]  /*2570*/  IADD3.X R173, R9, R21, R5, P0, !PT ;  /* 0x0000001509ad7210 */ /* 0x000fe200007fe405 */
[C---:B0-----:R-:W-:Y:S01]  /*2580*/  IMAD.SHL.U32 R170, R168.reuse, 0x8, RZ ;  /* 0x00000008a8aa7824 */ /* 0x041fe200078e00ff */
[----:B------:R-:W-:Y:S01]  /*2590*/  SHF.L.U64.HI R171, R168, 0x3, R169 ;  /* 0x00000003a8ab7819 */ /* 0x000fe200000102a9 */
[----:B------:R-:W-:-:S04]  /*25a0*/  IMAD.WIDE.U32 R172, R2, R20, R172 ;  /* 0x0000001402ac7225 */ /* 0x000fc800078e00ac */
[----:B------:R-:W-:Y:S02]  /*25b0*/  IMAD.IADD R7, R177, 0x1, R173 ;  /* 0x00000001b1077824 */ /* 0x000fe400078e02ad */
[----:B--2---:R-:W-:-:S04]  /*25c0*/  IMAD.U32 R4, R19, 0x10000, RZ ;  /* 0x0001000013047824 */ /* 0x004fc800078e00ff */
[----:B------:R-:W-:Y:S01]  /*25d0*/  FMUL R5, R4, R155 ;  /* 0x0000009b04057220 */ /* 0x000fe20000400000 */
[----:B------:R-:W-:-:S03]  /*25e0*/  LEA R4, P0, R6, UR4, 0x1 ;  /* 0x0000000406047c11 */ /* 0x000fc6000f8008ff */
[----:B------:R-:W-:Y:S01]  /*25f0*/  FFMA R24, R24, R154, R5 ;  /* 0x0000009a18187223 */ /* 0x000fe20000000005 */
[----:B------:R-:W-:Y:S02]  /*2600*/  LEA.HI.X R5, R6, UR5, R179, 0x1, P0 ;  /* 0x0000000506057c11 */ /* 0x000fe400080f0cb3 */
[----:B------:R-:W-:Y:S02]  /*2610*/  ISETP.GT.AND P0, PT, R0, 0x1, PT ;  /* 0x000000010000780c */ /* 0x000fe40003f04270 */
[----:B------:R-:W-:Y:S02]  /*2620*/  F2FP.BF16.F32.PACK_AB R24, RZ, R24 ;  /* 0x00000018ff18723e */ /* 0x000fe400000010ff */
[----:B------:R-:W-:Y:S02]  /*2630*/  ISETP.GT.AND P3, PT, R3, RZ, P0 ;  /* 0x000000ff0300720c */ /* 0x000fe40000764270 */
[C---:B------:R-:W-:Y:S01]  /*2640*/  LEA R6, P4, R172.reuse, R14, 0x1 ;  /* 0x0000000eac067211 */ /* 0x040fe200078808ff */
[----:B------:R0:W-:Y:S03]  /*2650*/  @P1 STG.E.U16 desc[UR36][R4.64], R24 ;  /* 0x0000001804001986 */ /* 0x0001e6000c101524 */
[----:B------:R-:W-:-:S07]  /*2660*/  LEA.HI.X R7, R172, R15, R7, 0x1, P4 ;  /* 0x0000000fac077211 */ /* 0x000fce00020f0c07 */
[----:B------:R-:W-:Y:S05]  /*2670*/  @!P3 BRA `(.L_x_39) ;  /* 0x000000000004b947 */ /* 0x000fea0003800000 */
[----:B------:R1:W5:Y:S02]  /*2680*/  LDG.E.LTC128B.U16 R19, desc[UR36][R6.64+0x2] ;  /* 0x0000022406137981 */ /* 0x000364000c1e1520 */
.L_x_39:
[----:B------:R-:W-:Y:S05]  /*2690*/  BSYNC B1 ;  /* 0x0000000000017941 */ /* 0x000fea0003800000 */
.L_x_38:
[----:B------:R-:W-:Y:S01]  /*26a0*/  IMAD.WIDE.U32 R170, R166, R168, R170 ;  /* 0x000000a8a6aa7225 */ /* 0x000fe200078e00aa */
[----:B------:R-:W-:-:S03]  /*26b0*/  ISETP.GT.AND P2, PT, R3, 0x8, P2 ;  /* 0x000000080300780c */ /* 0x000fc60001744270 */
[----:B-----5:R-:W-:Y:S02]  /*26c0*/  IMAD.U32 R22, R19, 0x10000, RZ ;  /* 0x0001000013167824 */ /* 0x020fe400078e00ff */
[----:B------:R-:W-:Y:S01]  /*26d0*/  IMAD.IADD R167, R21, 0x1, R171 ;  /* 0x0000000115a77824 */ /* 0x000fe200078e02ab */
[----:B------:R-:W-:Y:S01]  /*26e0*/  IADD3 R21, P1, R164, R170, RZ ;  /* 0x000000aaa4157210 */ /* 0x000fe20007f3e0ff */
[----:B------:R-:W-:-:S04]  /*26f0*/  FMUL R22, R22, R155 ;  /* 0x0000009b16167220 */ /* 0x000fc80000400000 */
[----:B------:R-:W-:Y:S01]  /*2700*/  FFMA R22, R25, R154, R22 ;  /* 0x0000009a19167223 */ /* 0x000fe20000000016 */
[----:B------:R-:W-:Y:S01]  /*2710*/  IMAD.X R164, R167, 0x1, R165, P1 ;  /* 0x00000001a7a47824 */ /* 0x000fe200008e06a5 */
[----:B0-----:R-:W-:-:S03]  /*2720*/  LEA R24, P1, R21, R14, 0x1 ;  /* 0x0000000e15187211 */ /* 0x001fc600078208ff */
[----:B------:R-:W-:Y:S02]  /*2730*/  F2FP.BF16.F32.PACK_AB R22, RZ, R22 ;  /* 0x00000016ff16723e */ /* 0x000fe400000010ff */
[----:B------:R-:W-:-:S03]  /*2740*/  LEA.HI.X R25, R21, R15, R164, 0x1, P1 ;  /* 0x0000000f15197211 */ /* 0x000fc600008f0ca4 */
[----:B------:R0:W-:Y:S04]  /*2750*/  @P3 STG.E.U16 desc[UR36][R4.64+0x2], R22 ;  /* 0x0000021604003986 */ /* 0x0001e8000c101524 */
[----:B------:R-:W2:Y:S01]  /*2760*/  @P2 LDG.E.LTC128B.U16 R19, desc[UR36][R24.64] ;  /* 0x0000002418132981 */ /* 0x000ea2000c1e1520 */
[----:B------:R-:W-:Y:S01]  /*2770*/  IADD3 R8, P1, P3, R8, R170, R12 ;  /* 0x000000aa08087210 */ /* 0x000fe20007b3e00c */
[----:B------:R-:W-:Y:S01]  /*2780*/  BSSY B1, `(.L_x_40) ;  /* 0x0000011000017945 */ /* 0x000fe20003800000 */
[C---:B------:R-:W-:Y:S02]  /*2790*/  SHF.L.U64.HI R11, R10.reuse, 0x4, R11 ;  /* 0x000000040a0b7819 */ /* 0x040fe4000001020b */
[----:B------:R-:W-:Y:S02]  /*27a0*/  IADD3.X R9, R9, R167, R13, P1, P3 ;  /* 0x000000a709097210 */ /* 0x000fe40000fe640d */
[----:B------:R-:W-:-:S02]  /*27b0*/  LEA R10, P1, R10, R4, 0x4 ;  /* 0x000000040a0a7211 */ /* 0x000fc400078220ff */
[----:B------:R-:W-:Y:S01]  /*27c0*/  ISETP.GT.AND P0, PT, R3, 0x8, P0 ;  /* 0x000000080300780c */ /* 0x000fe20000704270 */
[----:B------:R-:W-:-:S04]  /*27d0*/  IMAD.WIDE.U32 R20, R2, R20, R8 ;  /* 0x0000001402147225 */ /* 0x000fc800078e0008 */
[----:B------:R-:W-:Y:S01]  /*27e0*/  IMAD.X R11, R11, 0x1, R5, P1 ;  /* 0x000000010b0b7824 */ /* 0x000fe200008e0605 */
[----:B------:R-:W-:Y:S01]  /*27f0*/  LEA R8, P3, R20, R14, 0x1 ;  /* 0x0000000e14087211 */ /* 0x000fe200078608ff */
[----:B------:R-:W-:-:S05]  /*2800*/  IMAD.IADD R2, R177, 0x1, R21 ;  /* 0x00000001b1027824 */ /* 0x000fca00078e0215 */
[----:B------:R-:W-:Y:S01]  /*2810*/  LEA.HI.X R9, R20, R15, R2, 0x1, P3 ;  /* 0x0000000f14097211 */ /* 0x000fe200018f0c02 */
[----:B--2---:R-:W-:-:S04]  /*2820*/  IMAD.U32 R12, R19, 0x10000, RZ ;  /* 0x00010000130c7824 */ /* 0x004fc800078e00ff */
[----:B------:R-:W-:-:S04]  /*2830*/  FMUL R13, R12, R155 ;  /* 0x0000009b0c0d7220 */ /* 0x000fc80000400000 */
[----:B------:R-:W-:-:S05]  /*2840*/  FFMA R13, R26, R154, R13 ;  /* 0x0000009a1a0d7223 */ /* 0x000fca000000000d */
[----:B------:R-:W-:-:S05]  /*2850*/  F2FP.BF16.F32.PACK_AB R13, RZ, R13 ;  /* 0x0000000dff0d723e */ /* 0x000fca00000010ff */
[----:B------:R0:W-:Y:S01]  /*2860*/  @P2 STG.E.U16 desc[UR36][R10.64], R13 ;  /* 0x0000000d0a002986 */ /* 0x0001e2000c101524 */
[----:B------:R-:W-:Y:S05]  /*2870*/  @!P0 BRA `(.L_x_41) ;  /* 0x0000000000048947 */ /* 0x000fea0003800000 */
[----:B------:R2:W5:Y:S02]  /*2880*/  LDG.E.LTC128B.U16 R19, desc[UR36][R8.64+0x2] ;  /* 0x0000022408137981 */ /* 0x000564000c1e1520 */
.L_x_41:
[----:B------:R-:W-:Y:S05]  /*2890*/  BSYNC B1 ;  /* 0x0000000000017941 */ /* 0x000fea0003800000 */
.L_x_40:
[----:B-----5:R-:W-:Y:S01]  /*28a0*/  IMAD.U32 R2, R19, 0x10000, RZ ;  /* 0x0001000013027824 */ /* 0x020fe200078e00ff */
[----:B------:R-:W-:Y:S01]  /*28b0*/  ISETP.GT.AND P1, PT, R0, 0x8, PT ;  /* 0x000000080000780c */ /* 0x000fe20003f24270 */
[----:B------:R-:W-:Y:S02]  /*28c0*/  BSSY B1, `(.L_x_42) ;  /* 0x0000008000017945 */ /* 0x000fe40003800000 */
[----:B------:R-:W-:Y:S01]  /*28d0*/  FMUL R2, R2, R155 ;  /* 0x0000009b02027220 */ /* 0x000fe20000400000 */
[----:B------:R-:W-:-:S03]  /*28e0*/  ISETP.GT.AND P2, PT, R3, RZ, P1 ;  /* 0x000000ff0300720c */ /* 0x000fc60000f44270 */
[----:B------:R-:W-:-:S05]  /*28f0*/  FFMA R2, R27, R154, R2 ;  /* 0x0000009a1b027223 */ /* 0x000fca0000000002 */
[----:B------:R-:W-:-:S05]  /*2900*/  F2FP.BF16.F32.PACK_AB R2, RZ, R2 ;  /* 0x00000002ff02723e */ /* 0x000fca00000010ff */
[----:B------:R3:W-:Y:S01]  /*2910*/  @P0 STG.E.U16 desc[UR36][R10.64+0x2], R2 ;  /* 0x000002020a000986 */ /* 0x0007e2000c101524 */
[----:B------:R-:W-:Y:S05]  /*2920*/  @!P2 BRA `(.L_x_43) ;  /* 0x000000000004a947 */ /* 0x000fea0003800000 */
[----:B------:R4:W5:Y:S02]  /*2930*/  LDG.E.LTC128B.U16 R19, desc[UR36][R6.64+0x10] ;  /* 0x0000102406137981 */ /* 0x000964000c1e1520 */
.L_x_43:
[----:B------:R-:W-:Y:S05]  /*2940*/  BSYNC B1 ;  /* 0x0000000000017941 */ /* 0x000fea0003800000 */
.L_x_42:
[----:B---3-5:R-:W-:Y:S01]  /*2950*/  IMAD.U32 R2, R19, 0x10000, RZ ;  /* 0x0001000013027824 */ /* 0x028fe200078e00ff */
[----:B------:R-:W-:Y:S01]  /*2960*/  ISETP.GT.AND P0, PT, R0, 0x9, PT ;  /* 0x000000090000780c */ /* 0x000fe20003f04270 */
[----:B------:R-:W-:Y:S02]  /*2970*/  BSSY B1, `(.L_x_44) ;  /* 0x0000008000017945 */ /* 0x000fe40003800000 */
[----:B0-----:R-:W-:Y:S01]  /*2980*/  FMUL R13, R2, R155 ;  /* 0x0000009b020d7220 */ /* 0x001fe20000400000 */
[----:B------:R-:W-:-:S03]  /*2990*/  ISETP.GT.AND P3, PT, R3, RZ, P0 ;  /* 0x000000ff0300720c */ /* 0x000fc60000764270 */
[----:B------:R-:W-:-:S05]  /*29a0*/  FFMA R13, R28, R154, R13 ;  /* 0x0000009a1c0d7223 */ /* 0x000fca000000000d */
[----:B------:R-:W-:-:S05]  /*29b0*/  F2FP.BF16.F32.PACK_AB R13, RZ, R13 ;  /* 0x0000000dff0d723e */ /* 0x000fca00000010ff */
[----:B------:R0:W-:Y:S01]  /*29c0*/  @P2 STG.E.U16 desc[UR36][R4.64+0x10], R13 ;  /* 0x0000100d04002986 */ /* 0x0001e2000c101524 */
[----:B------:R-:W-:Y:S05]  /*29d0*/  @!P3 BRA `(.L_x_45) ;  /* 0x000000000004b947 */ /* 0x000fea0003800000 */
[----:B------:R3:W5:Y:S02]  /*29e0*/  LDG.E.LTC128B.U16 R19, desc[UR36][R6.64+0x12] ;  /* 0x0000122406137981 */ /* 0x000764000c1e1520 */
.L_x_45:
[----:B------:R-:W-:Y:S05]  /*29f0*/  BSYNC B1 ;  /* 0x0000000000017941 */ /* 0x000fea0003800000 */
.L_x_44:
[----:B-----5:R-:W-:Y:S01]  /*2a00*/  IMAD.U32 R2, R19, 0x10000, RZ ;  /* 0x0001000013027824 */ /* 0x020fe200078e00ff */
[----:B------:R-:W-:Y:S01]  /*2a10*/  ISETP.GT.AND P1, PT, R3, 0x8, P1 ;  /* 0x000000080300780c */ /* 0x000fe20000f24270 */
[----:B------:R-:W-:Y:S02]  /*2a20*/  BSSY B1, `(.L_x_46) ;  /* 0x0000007000017945 */ /* 0x000fe40003800000 */
[----:B------:R-:W-:-:S04]  /*2a30*/  FMUL R2, R2, R155 ;  /* 0x0000009b02027220 */ /* 0x000fc80000400000 */
[----:B------:R-:W-:-:S05]  /*2a40*/  FFMA R2, R29, R154, R2 ;  /* 0x0000009a1d027223 */ /* 0x000fca0000000002 */
[----:B------:R-:W-:-:S05]  /*2a50*/  F2FP.BF16.F32.PACK_AB R2, RZ, R2 ;  /* 0x00000002ff02723e */ /* 0x000fca00000010ff */
[----:B------:R0:W-:Y:S01]  /*2a60*/  @P3 STG.E.U16 desc[UR36][R4.64+0x12], R2 ;  /* 0x0000120204003986 */ /* 0x0001e2000c101524 */
[----:B------:R-:W-:Y:S05]  /*2a70*/  @!P1 BRA `(.L_x_47) ;  /* 0x0000000000049947 */ /* 0x000fea0003800000 */
[----:B------:R0:W5:Y:S02]  /*2a80*/  LDG.E.LTC128B.U16 R19, desc[UR36][R8.64+0x10] ;  /* 0x0000102408137981 */ /* 0x000164000c1e1520 */
.L_x_47:
[----:B------:R-:W-:Y:S05]  /*2a90*/  BSYNC B1 ;  /* 0x0000000000017941 */ /* 0x000fea0003800000 */
.L_x_46:
[----:B0----5:R-:W-:Y:S01]  /*2aa0*/  IMAD.U32 R2, R19, 0x10000, RZ ;  /* 0x0001000013027824 */ /* 0x021fe200078e00ff */
        /* <DEDUP_REMOVED lines=8> */
.L_x_49:
[----:B------:R-:W-:Y:S05]  /*2b30*/  BSYNC B1 ;  /* 0x0000000000017941 */ /* 0x000fea0003800000 */
.L_x_48:
        /* <DEDUP_REMOVED lines=10> */
.L_x_51:
[----:B------:R-:W-:Y:S05]  /*2be0*/  BSYNC B1 ;  /* 0x0000000000017941 */ /* 0x000fea0003800000 */
.L_x_50:
[----:B0----5:R-:W-:Y:S01]  /*2bf0*/  IMAD.U32 R2, R19, 0x10000, RZ ;  /* 0x0001000013027824 */ /* 0x021fe200078e00ff */
        /* <DEDUP_REMOVED lines=9> */
.L_x_53:
[----:B------:R-:W-:Y:S05]  /*2c90*/  BSYNC B1 ;  /* 0x0000000000017941 */ /* 0x000fea0003800000 */
.L_x_52:
        /* <DEDUP_REMOVED lines=9> */
.L_x_55:
[----:B------:R-:W-:Y:S05]  /*2d30*/  BSYNC B1 ;  /* 0x0000000000017941 */ /* 0x000fea0003800000 */
.L_x_54:
        /* <DEDUP_REMOVED lines=9> */
.L_x_57:
[----:B------:R-:W-:Y:S05]  /*2dd0*/  BSYNC B1 ;  /* 0x0000000000017941 */ /* 0x000fea0003800000 */
.L_x_56:
        /* <DEDUP_REMOVED lines=10> */
.L_x_59:
[----:B------:R-:W-:Y:S05]  /*2e80*/  BSYNC B1 ;  /* 0x0000000000017941 */ /* 0x000fea0003800000 */
.L_x_58:
        /* <DEDUP_REMOVED lines=10> */
.L_x_61:
[----:B------:R-:W-:Y:S05]  /*2f30*/  BSYNC B1 ;  /* 0x0000000000017941 */ /* 0x000fea0003800000 */
.L_x_60:
        /* <DEDUP_REMOVED lines=9> */
.L_x_63:
[----:B------:R-:W-:Y:S05]  /*2fd0*/  BSYNC B1 ;  /* 0x0000000000017941 */ /* 0x000fea0003800000 */
.L_x_62:
        /* <DEDUP_REMOVED lines=9> */
.L_x_65:
[----:B------:R-:W-:Y:S05]  /*3070*/  BSYNC B1 ;  /* 0x0000000000017941 */ /* 0x000fea0003800000 */
.L_x_64:
        /* <DEDUP_REMOVED lines=10> */
.L_x_67:
[----:B------:R-:W-:Y:S05]  /*3120*/  BSYNC B1 ;  /* 0x0000000000017941 */ /* 0x000fea0003800000 */
.L_x_66:
        /* <DEDUP_REMOVED lines=10> */
.L_x_69:
[----:B------:R-:W-:Y:S05]  /*31d0*/  BSYNC B1 ;  /* 0x0000000000017941 */ /* 0x000fea0003800000 */
.L_x_68:
        /* <DEDUP_REMOVED lines=9> */
.L_x_71:
[----:B------:R-:W-:Y:S05]  /*3270*/  BSYNC B1 ;  /* 0x0000000000017941 */ /* 0x000fea0003800000 */
.L_x_70:
        /* <DEDUP_REMOVED lines=9> */
.L_x_73:
[----:B------:R-:W-:Y:S05]  /*3310*/  BSYNC B1 ;  /* 0x0000000000017941 */ /* 0x000fea0003800000 */
.L_x_72:
        /* <DEDUP_REMOVED lines=10> */
.L_x_75:
[----:B------:R-:W-:Y:S05]  /*33c0*/  BSYNC B1 ;  /* 0x0000000000017941 */ /* 0x000fea0003800000 */
.L_x_74:
        /* <DEDUP_REMOVED lines=10> */
.L_x_77:
[----:B------:R-:W-:Y:S05]  /*3470*/  BSYNC B1 ;  /* 0x0000000000017941 */ /* 0x000fea0003800000 */
.L_x_76:
        /* <DEDUP_REMOVED lines=9> */
.L_x_79:
[----:B------:R-:W-:Y:S05]  /*3510*/  BSYNC B1 ;  /* 0x0000000000017941 */ /* 0x000fea0003800000 */
.L_x_78:
        /* <DEDUP_REMOVED lines=9> */
.L_x_81:
[----:B------:R-:W-:Y:S05]  /*35b0*/  BSYNC B1 ;  /* 0x0000000000017941 */ /* 0x000fea0003800000 */
.L_x_80:
        /* <DEDUP_REMOVED lines=10> */
.L_x_83:
[----:B------:R-:W-:Y:S05]  /*3660*/  BSYNC B1 ;  /* 0x0000000000017941 */ /* 0x000fea0003800000 */
.L_x_82:
        /* <DEDUP_REMOVED lines=10> */
.L_x_85:
[----:B------:R-:W-:Y:S05]  /*3710*/  BSYNC B1 ;  /* 0x0000000000017941 */ /* 0x000fea0003800000 */
.L_x_84:
        /* <DEDUP_REMOVED lines=9> */
.L_x_87:
[----:B------:R-:W-:Y:S05]  /*37b0*/  BSYNC B1 ;  /* 0x0000000000017941 */ /* 0x000fea0003800000 */
.L_x_86:
        /* <DEDUP_REMOVED lines=9> */
.L_x_89:
[----:B------:R-:W-:Y:S05]  /*3850*/  BSYNC B1 ;  /* 0x0000000000017941 */ /* 0x000fea0003800000 */
.L_x_88:
        /* <DEDUP_REMOVED lines=10> */
.L_x_91:
[----:B------:R-:W-:Y:S05]  /*3900*/  BSYNC B1 ;  /* 0x0000000000017941 */ /* 0x000fea0003800000 */
.L_x_90:
        /* <DEDUP_REMOVED lines=10> */
.L_x_93:
[----:B------:R-:W-:Y:S05]  /*39b0*/  BSYNC B1 ;  /* 0x0000000000017941 */ /* 0x000fea0003800000 */
.L_x_92:
        /* <DEDUP_REMOVED lines=9> */
.L_x_95:
[----:B------:R-:W-:Y:S05]  /*3a50*/  BSYNC B1 ;  /* 0x0000000000017941 */ /* 0x000fea0003800000 */
.L_x_94:
        /* <DEDUP_REMOVED lines=9> */
.L_x_97:
[----:B------:R-:W-:Y:S05]  /*3af0*/  BSYNC B1 ;  /* 0x0000000000017941 */ /* 0x000fea0003800000 */
.L_x_96:
        /* <DEDUP_REMOVED lines=10> */
.L_x_99:
[----:B------:R-:W-:Y:S05]  /*3ba0*/  BSYNC B1 ;  /* 0x0000000000017941 */ /* 0x000fea0003800000 */
.L_x_98:
        /* <DEDUP_REMOVED lines=10> */
.L_x_101:
[----:B------:R-:W-:Y:S05]  /*3c50*/  BSYNC B1 ;  /* 0x0000000000017941 */ /* 0x000fea0003800000 */
.L_x_100:
        /* <DEDUP_REMOVED lines=9> */
.L_x_103:
[----:B------:R-:W-:Y:S05]  /*3cf0*/  BSYNC B1 ;  /* 0x0000000000017941 */ /* 0x000fea0003800000 */
.L_x_102:
        /* <DEDUP_REMOVED lines=9> */
.L_x_105:
[----:B------:R-:W-:Y:S05]  /*3d90*/  BSYNC B1 ;  /* 0x0000000000017941 */ /* 0x000fea0003800000 */
.L_x_104:
        /* <DEDUP_REMOVED lines=10> */
.L_x_107:
[----:B------:R-:W-:Y:S05]  /*3e40*/  BSYNC B1 ;  /* 0x0000000000017941 */ /* 0x000fea0003800000 */
.L_x_106:
        /* <DEDUP_REMOVED lines=10> */
.L_x_109:
[----:B------:R-:W-:Y:S05]  /*3ef0*/  BSYNC B1 ;  /* 0x0000000000017941 */ /* 0x000fea0003800000 */
.L_x_108:
        /* <DEDUP_REMOVED lines=9> */
.L_x_111:
[----:B------:R-:W-:Y:S05]  /*3f90*/  BSYNC B1 ;  /* 0x0000000000017941 */ /* 0x000fea0003800000 */
.L_x_110:
        /* <DEDUP_REMOVED lines=9> */
.L_x_113:
[----:B------:R-:W-:Y:S05]  /*4030*/  BSYNC B1 ;  /* 0x0000000000017941 */ /* 0x000fea0003800000 */
.L_x_112:
        /* <DEDUP_REMOVED lines=10> */
.L_x_115:
[----:B------:R-:W-:Y:S05]  /*40e0*/  BSYNC B1 ;  /* 0x0000000000017941 */ /* 0x000fea0003800000 */
.L_x_114:
        /* <DEDUP_REMOVED lines=10> */
.L_x_117:
[----:B------:R-:W-:Y:S05]  /*4190*/  BSYNC B1 ;  /* 0x0000000000017941 */ /* 0x000fea0003800000 */
.L_x_116:
        /* <DEDUP_REMOVED lines=9> */
.L_x_119:
[----:B------:R-:W-:Y:S05]  /*4230*/  BSYNC B1 ;  /* 0x0000000000017941 */ /* 0x000fea0003800000 */
.L_x_118:
        /* <DEDUP_REMOVED lines=9> */
.L_x_121:
[----:B------:R-:W-:Y:S05]  /*42d0*/  BSYNC B1 ;  /* 0x0000000000017941 */ /* 0x000fea0003800000 */
.L_x_120:
        /* <DEDUP_REMOVED lines=10> */
.L_x_123:
[----:B------:R-:W-:Y:S05]  /*4380*/  BSYNC B1 ;  /* 0x0000000000017941 */ /* 0x000fea0003800000 */
.L_x_122:
        /* <DEDUP_REMOVED lines=10> */
.L_x_125:
[----:B------:R-:W-:Y:S05]  /*4430*/  BSYNC B1 ;  /* 0x0000000000017941 */ /* 0x000fea0003800000 */
.L_x_124:
        /* <DEDUP_REMOVED lines=9> */
.L_x_127:
[----:B------:R-:W-:Y:S05]  /*44d0*/  BSYNC B1 ;  /* 0x0000000000017941 */ /* 0x000fea0003800000 */
.L_x_126:
        /* <DEDUP_REMOVED lines=9> */
.L_x_129:
[----:B------:R-:W-:Y:S05]  /*4570*/  BSYNC B1 ;  /* 0x0000000000017941 */ /* 0x000fea0003800000 */
.L_x_128:
        /* <DEDUP_REMOVED lines=10> */
.L_x_131:
[----:B------:R-:W-:Y:S05]  /*4620*/  BSYNC B1 ;  /* 0x0000000000017941 */ /* 0x000fea0003800000 */
.L_x_130:
        /* <DEDUP_REMOVED lines=10> */
.L_x_133:
[----:B------:R-:W-:Y:S05]  /*46d0*/  BSYNC B1 ;  /* 0x0000000000017941 */ /* 0x000fea0003800000 */
.L_x_132:
        /* <DEDUP_REMOVED lines=9> */
.L_x_135:
[----:B------:R-:W-:Y:S05]  /*4770*/  BSYNC B1 ;  /* 0x0000000000017941 */ /* 0x000fea0003800000 */
.L_x_134:
        /* <DEDUP_REMOVED lines=9> */
.L_x_137:
[----:B------:R-:W-:Y:S05]  /*4810*/  BSYNC B1 ;  /* 0x0000000000017941 */ /* 0x000fea0003800000 */
.L_x_136:
        /* <DEDUP_REMOVED lines=10> */
.L_x_139:
[----:B------:R-:W-:Y:S05]  /*48c0*/  BSYNC B1 ;  /* 0x0000000000017941 */ /* 0x000fea0003800000 */
.L_x_138:
        /* <DEDUP_REMOVED lines=10> */
.L_x_141:
[----:B------:R-:W-:Y:S05]  /*4970*/  BSYNC B1 ;  /* 0x0000000000017941 */ /* 0x000fea0003800000 */
.L_x_140:
        /* <DEDUP_REMOVED lines=9> */
.L_x_143:
[----:B------:R-:W-:Y:S05]  /*4a10*/  BSYNC B1 ;  /* 0x0000000000017941 */ /* 0x000fea0003800000 */
.L_x_142:
        /* <DEDUP_REMOVED lines=9> */
.L_x_145:
[----:B------:R-:W-:Y:S05]  /*4ab0*/  BSYNC B1 ;  /* 0x0000000000017941 */ /* 0x000fea0003800000 */
.L_x_144:
        /* <DEDUP_REMOVED lines=10> */
.L_x_147:
[----:B------:R-:W-:Y:S05]  /*4b60*/  BSYNC B1 ;  /* 0x0000000000017941 */ /* 0x000fea0003800000 */
.L_x_146:
        /* <DEDUP_REMOVED lines=10> */
.L_x_149:
[----:B------:R-:W-:Y:S05]  /*4c10*/  BSYNC B1 ;  /* 0x0000000000017941 */ /* 0x000fea0003800000 */
.L_x_148:
        /* <DEDUP_REMOVED lines=9> */
.L_x_151:
[----:B------:R-:W-:Y:S05]  /*4cb0*/  BSYNC B1 ;  /* 0x0000000000017941 */ /* 0x000fea0003800000 */
.L_x_150:
        /* <DEDUP_REMOVED lines=9> */
.L_x_153:
[----:B------:R-:W-:Y:S05]  /*4d50*/  BSYNC B1 ;  /* 0x0000000000017941 */ /* 0x000fea0003800000 */
.L_x_152:
        /* <DEDUP_REMOVED lines=10> */
.L_x_155:
[----:B------:R-:W-:Y:S05]  /*4e00*/  BSYNC B1 ;  /* 0x0000000000017941 */ /* 0x000fea0003800000 */
.L_x_154:
        /* <DEDUP_REMOVED lines=10> */
.L_x_157:
[----:B------:R-:W-:Y:S05]  /*4eb0*/  BSYNC B1 ;  /* 0x0000000000017941 */ /* 0x000fea0003800000 */
.L_x_156:
        /* <DEDUP_REMOVED lines=9> */
.L_x_159:
[----:B------:R-:W-:Y:S05]  /*4f50*/  BSYNC B1 ;  /* 0x0000000000017941 */ /* 0x000fea0003800000 */
.L_x_158:
        /* <DEDUP_REMOVED lines=9> */
.L_x_161:
[----:B------:R-:W-:Y:S05]  /*4ff0*/  BSYNC B1 ;  /* 0x0000000000017941 */ /* 0x000fea0003800000 */
.L_x_160:
        /* <DEDUP_REMOVED lines=10> */
.L_x_163:
[----:B------:R-:W-:Y:S05]  /*50a0*/  BSYNC B1 ;  /* 0x0000000000017941 */ /* 0x000fea0003800000 */
.L_x_162:
        /* <DEDUP_REMOVED lines=10> */
.L_x_165:
[----:B------:R-:W-:Y:S05]  /*5150*/  BSYNC B1 ;  /* 0x0000000000017941 */ /* 0x000fea0003800000 */
.L_x_164:
        /* <DEDUP_REMOVED lines=9> */
.L_x_167:
[----:B------:R-:W-:Y:S05]  /*51f0*/  BSYNC B1 ;  /* 0x0000000000017941 */ /* 0x000fea0003800000 */
.L_x_166:
        /* <DEDUP_REMOVED lines=9> */
.L_x_169:
[----:B------:R-:W-:Y:S05]  /*5290*/  BSYNC B1 ;  /* 0x0000000000017941 */ /* 0x000fea0003800000 */
.L_x_168:
        /* <DEDUP_REMOVED lines=10> */
.L_x_171:
[----:B------:R-:W-:Y:S05]  /*5340*/  BSYNC B1 ;  /* 0x0000000000017941 */ /* 0x000fea0003800000 */
.L_x_170:
        /* <DEDUP_REMOVED lines=10> */
.L_x_173:
[----:B------:R-:W-:Y:S05]  /*53f0*/  BSYNC B1 ;  /* 0x0000000000017941 */ /* 0x000fea0003800000 */
.L_x_172:
        /* <DEDUP_REMOVED lines=9> */
.L_x_175:
[----:B------:R-:W-:Y:S05]  /*5490*/  BSYNC B1 ;  /* 0x0000000000017941 */ /* 0x000fea0003800000 */
.L_x_174:
        /* <DEDUP_REMOVED lines=9> */
.L_x_177:
[----:B------:R-:W-:Y:S05]  /*5530*/  BSYNC B1 ;  /* 0x0000000000017941 */ /* 0x000fea0003800000 */
.L_x_176:
        /* <DEDUP_REMOVED lines=10> */
.L_x_179:
[----:B------:R-:W-:Y:S05]  /*55e0*/  BSYNC B1 ;  /* 0x0000000000017941 */ /* 0x000fea0003800000 */
.L_x_178:
        /* <DEDUP_REMOVED lines=10> */
.L_x_181:
[----:B------:R-:W-:Y:S05]  /*5690*/  BSYNC B1 ;  /* 0x0000000000017941 */ /* 0x000fea0003800000 */
.L_x_180:
        /* <DEDUP_REMOVED lines=9> */
.L_x_183:
[----:B------:R-:W-:Y:S05]  /*5730*/  BSYNC B1 ;  /* 0x0000000000017941 */ /* 0x000fea0003800000 */
.L_x_182:
        /* <DEDUP_REMOVED lines=9> */
.L_x_185:
[----:B------:R-:W-:Y:S05]  /*57d0*/  BSYNC B1 ;  /* 0x0000000000017941 */ /* 0x000fea0003800000 */
.L_x_184:
        /* <DEDUP_REMOVED lines=10> */
.L_x_187:
[----:B------:R-:W-:Y:S05]  /*5880*/  BSYNC B1 ;  /* 0x0000000000017941 */ /* 0x000fea0003800000 */
.L_x_186:
        /* <DEDUP_REMOVED lines=10> */
.L_x_189:
[----:B------:R-:W-:Y:S05]  /*5930*/  BSYNC B1 ;  /* 0x0000000000017941 */ /* 0x000fea0003800000 */
.L_x_188:
        /* <DEDUP_REMOVED lines=9> */
.L_x_191:
[----:B------:R-:W-:Y:S05]  /*59d0*/  BSYNC B1 ;  /* 0x0000000000017941 */ /* 0x000fea0003800000 */
.L_x_190:
        /* <DEDUP_REMOVED lines=9> */
.L_x_193:
[----:B------:R-:W-:Y:S05]  /*5a70*/  BSYNC B1 ;  /* 0x0000000000017941 */ /* 0x000fea0003800000 */
.L_x_192:
        /* <DEDUP_REMOVED lines=10> */
.L_x_195:
[----:B------:R-:W-:Y:S05]  /*5b20*/  BSYNC B1 ;  /* 0x0000000000017941 */ /* 0x000fea0003800000 */
.L_x_194:
        /* <DEDUP_REMOVED lines=10> */
.L_x_197:
[----:B------:R-:W-:Y:S05]  /*5bd0*/  BSYNC B1 ;  /* 0x0000000000017941 */ /* 0x000fea0003800000 */
.L_x_196:
        /* <DEDUP_REMOVED lines=9> */
.L_x_199:
[----:B------:R-:W-:Y:S05]  /*5c70*/  BSYNC B1 ;  /* 0x0000000000017941 */ /* 0x000fea0003800000 */
.L_x_198:
        /* <DEDUP_REMOVED lines=9> */
.L_x_201:
[----:B------:R-:W-:Y:S05]  /*5d10*/  BSYNC B1 ;  /* 0x0000000000017941 */ /* 0x000fea0003800000 */
.L_x_200:
        /* <DEDUP_REMOVED lines=10> */
.L_x_203:
[----:B------:R-:W-:Y:S05]  /*5dc0*/  BSYNC B1 ;  /* 0x0000000000017941 */ /* 0x000fea0003800000 */
.L_x_202:
        /* <DEDUP_REMOVED lines=10> */
.L_x_205:
[----:B------:R-:W-:Y:S05]  /*5e70*/  BSYNC B1 ;  /* 0x0000000000017941 */ /* 0x000fea0003800000 */
.L_x_204:
        /* <DEDUP_REMOVED lines=9> */
.L_x_207:
[----:B------:R-:W-:Y:S05]  /*5f10*/  BSYNC B1 ;  /* 0x0000000000017941 */ /* 0x000fea0003800000 */
.L_x_206:
        /* <DEDUP_REMOVED lines=9> */
.L_x_209:
[----:B------:R-:W-:Y:S05]  /*5fb0*/  BSYNC B1 ;  /* 0x0000000000017941 */ /* 0x000fea0003800000 */
.L_x_208:
        /* <DEDUP_REMOVED lines=10> */
.L_x_211:
[----:B------:R-:W-:Y:S05]  /*6060*/  BSYNC B1 ;  /* 0x0000000000017941 */ /* 0x000fea0003800000 */
.L_x_210:
        /* <DEDUP_REMOVED lines=10> */
.L_x_213:
[----:B------:R-:W-:Y:S05]  /*6110*/  BSYNC B1 ;  /* 0x0000000000017941 */ /* 0x000fea0003800000 */
.L_x_212:
        /* <DEDUP_REMOVED lines=9> */
.L_x_215:
[----:B------:R-:W-:Y:S05]  /*61b0*/  BSYNC B1 ;  /* 0x0000000000017941 */ /* 0x000fea0003800000 */
.L_x_214:
        /* <DEDUP_REMOVED lines=9> */
.L_x_217:
[----:B------:R-:W-:Y:S05]  /*6250*/  BSYNC B1 ;  /* 0x0000000000017941 */ /* 0x000fea0003800000 */
.L_x_216:
        /* <DEDUP_REMOVED lines=10> */
.L_x_219:
[----:B------:R-:W-:Y:S05]  /*6300*/  BSYNC B1 ;  /* 0x0000000000017941 */ /* 0x000fea0003800000 */
.L_x_218:
        /* <DEDUP_REMOVED lines=10> */
.L_x_221:
[----:B------:R-:W-:Y:S05]  /*63b0*/  BSYNC B1 ;  /* 0x0000000000017941 */ /* 0x000fea0003800000 */
.L_x_220:
        /* <DEDUP_REMOVED lines=9> */
.L_x_223:
[----:B------:R-:W-:Y:S05]  /*6450*/  BSYNC B1 ;  /* 0x0000000000017941 */ /* 0x000fea0003800000 */
.L_x_222:
        /* <DEDUP_REMOVED lines=9> */
.L_x_225:
[----:B------:R-:W-:Y:S05]  /*64f0*/  BSYNC B1 ;  /* 0x0000000000017941 */ /* 0x000fea0003800000 */
.L_x_224:
        /* <DEDUP_REMOVED lines=10> */
.L_x_227:
[----:B------:R-:W-:Y:S05]  /*65a0*/  BSYNC B1 ;  /* 0x0000000000017941 */ /* 0x000fea0003800000 */
.L_x_226:
        /* <DEDUP_REMOVED lines=10> */
.L_x_229:
[----:B------:R-:W-:Y:S05]  /*6650*/  BSYNC B1 ;  /* 0x0000000000017941 */ /* 0x000fea0003800000 */
.L_x_228:
        /* <DEDUP_REMOVED lines=9> */
.L_x_231:
[----:B------:R-:W-:Y:S05]  /*66f0*/  BSYNC B1 ;  /* 0x0000000000017941 */ /* 0x000fea0003800000 */
.L_x_230:
        /* <DEDUP_REMOVED lines=9> */
.L_x_233:
[----:B------:R-:W-:Y:S05]  /*6790*/  BSYNC B1 ;  /* 0x0000000000017941 */ /* 0x000fea0003800000 */
.L_x_232:
        /* <DEDUP_REMOVED lines=10> */
.L_x_235:
[----:B------:R-:W-:Y:S05]  /*6840*/  BSYNC B1 ;  /* 0x0000000000017941 */ /* 0x000fea0003800000 */
.L_x_234:
        /* <DEDUP_REMOVED lines=10> */
.L_x_237:
[----:B------:R-:W-:Y:S05]  /*68f0*/  BSYNC B1 ;  /* 0x0000000000017941 */ /* 0x000fea0003800000 */
.L_x_236:
        /* <DEDUP_REMOVED lines=9> */
.L_x_239:
[----:B------:R-:W-:Y:S05]  /*6990*/  BSYNC B1 ;  /* 0x0000000000017941 */ /* 0x000fea0003800000 */
.L_x_238:
        /* <DEDUP_REMOVED lines=9> */
.L_x_241:
[----:B------:R-:W-:Y:S05]  /*6a30*/  BSYNC B1 ;  /* 0x0000000000017941 */ /* 0x000fea0003800000 */
.L_x_240:
        /* <DEDUP_REMOVED lines=10> */
.L_x_243:
[----:B------:R-:W-:Y:S05]  /*6ae0*/  BSYNC B1 ;  /* 0x0000000000017941 */ /* 0x000fea0003800000 */
.L_x_242:
        /* <DEDUP_REMOVED lines=10> */
.L_x_245:
[----:B------:R-:W-:Y:S05]  /*6b90*/  BSYNC B1 ;  /* 0x0000000000017941 */ /* 0x000fea0003800000 */
.L_x_244:
        /* <DEDUP_REMOVED lines=9> */
.L_x_247:
[----:B------:R-:W-:Y:S05]  /*6c30*/  BSYNC B1 ;  /* 0x0000000000017941 */ /* 0x000fea0003800000 */
.L_x_246:
        /* <DEDUP_REMOVED lines=9> */
.L_x_249:
[----:B------:R-:W-:Y:S05]  /*6cd0*/  BSYNC B1 ;  /* 0x0000000000017941 */ /* 0x000fea0003800000 */
.L_x_248:
        /* <DEDUP_REMOVED lines=10> */
.L_x_251:
[----:B------:R-:W-:Y:S05]  /*6d80*/  BSYNC B1 ;  /* 0x0000000000017941 */ /* 0x000fea0003800000 */
.L_x_250:
        /* <DEDUP_REMOVED lines=10> */
.L_x_253:
[----:B------:R-:W-:Y:S05]  /*6e30*/  BSYNC B1 ;  /* 0x0000000000017941 */ /* 0x000fea0003800000 */
.L_x_252:
        /* <DEDUP_REMOVED lines=9> */
.L_x_255:
[----:B------:R-:W-:Y:S05]  /*6ed0*/  BSYNC B1 ;  /* 0x0000000000017941 */ /* 0x000fea0003800000 */
.L_x_254:
        /* <DEDUP_REMOVED lines=9> */
.L_x_257:
[----:B------:R-:W-:Y:S05]  /*6f70*/  BSYNC B1 ;  /* 0x0000000000017941 */ /* 0x000fea0003800000 */
.L_x_256:
        /* <DEDUP_REMOVED lines=10> */
.L_x_259:
[----:B------:R-:W-:Y:S05]  /*7020*/  BSYNC B1 ;  /* 0x0000000000017941 */ /* 0x000fea0003800000 */
.L_x_258:
        /* <DEDUP_REMOVED lines=10> */
.L_x_261:
[----:B------:R-:W-:Y:S05]  /*70d0*/  BSYNC B1 ;  /* 0x0000000000017941 */ /* 0x000fea0003800000 */
.L_x_260:
        /* <DEDUP_REMOVED lines=9> */
.L_x_263:
[----:B------:R-:W-:Y:S05]  /*7170*/  BSYNC B1 ;  /* 0x0000000000017941 */ /* 0x000fea0003800000 */
.L_x_262:
        /* <DEDUP_REMOVED lines=9> */
.L_x_265:
[----:B------:R-:W-:Y:S05]  /*7210*/  BSYNC B1 ;  /* 0x0000000000017941 */ /* 0x000fea0003800000 */
.L_x_264:
        /* <DEDUP_REMOVED lines=10> */
.L_x_267:
[----:B------:R-:W-:Y:S05]  /*72c0*/  BSYNC B1 ;  /* 0x0000000000017941 */ /* 0x000fea0003800000 */
.L_x_266:
        /* <DEDUP_REMOVED lines=10> */
.L_x_269:
[----:B------:R-:W-:Y:S05]  /*7370*/  BSYNC B1 ;  /* 0x0000000000017941 */ /* 0x000fea0003800000 */
.L_x_268:
        /* <DEDUP_REMOVED lines=9> */
.L_x_271:
[----:B------:R-:W-:Y:S05]  /*7410*/  BSYNC B1 ;  /* 0x0000000000017941 */ /* 0x000fea0003800000 */
.L_x_270:
        /* <DEDUP_REMOVED lines=9> */
.L_x_273:
[----:B------:R-:W-:Y:S05]  /*74b0*/  BSYNC B1 ;  /* 0x0000000000017941 */ /* 0x000fea0003800000 */
.L_x_272:
        /* <DEDUP_REMOVED lines=10> */
.L_x_275:
[----:B------:R-:W-:Y:S05]  /*7560*/  BSYNC B1 ;  /* 0x0000000000017941 */ /* 0x000fea0003800000 */
.L_x_274:
        /* <DEDUP_REMOVED lines=10> */
.L_x_277:
[----:B------:R-:W-:Y:S05]  /*7610*/  BSYNC B1 ;  /* 0x0000000000017941 */ /* 0x000fea0003800000 */
.L_x_276:
        /* <DEDUP_REMOVED lines=9> */
.L_x_279:
[----:B------:R-:W-:Y:S05]  /*76b0*/  BSYNC B1 ;  /* 0x0000000000017941 */ /* 0x000fea0003800000 */
.L_x_278:
        /* <DEDUP_REMOVED lines=9> */
.L_x_281:
[----:B------:R-:W-:Y:S05]  /*7750*/  BSYNC B1 ;  /* 0x0000000000017941 */ /* 0x000fea0003800000 */
.L_x_280:
        /* <DEDUP_REMOVED lines=10> */
.L_x_283:
[----:B------:R-:W-:Y:S05]  /*7800*/  BSYNC B1 ;  /* 0x0000000000017941 */ /* 0x000fea0003800000 */
.L_x_282:
        /* <DEDUP_REMOVED lines=10> */
.L_x_285:
[----:B------:R-:W-:Y:S05]  /*78b0*/  BSYNC B1 ;  /* 0x0000000000017941 */ /* 0x000fea0003800000 */
.L_x_284:
        /* <DEDUP_REMOVED lines=9> */
.L_x_287:
[----:B------:R-:W-:Y:S05]  /*7950*/  BSYNC B1 ;  /* 0x0000000000017941 */ /* 0x000fea0003800000 */
.L_x_286:
[----:B0----5:R-:W-:Y:S01]  /*7960*/  IMAD.U32 R0, R19, 0x10000, RZ ;  /* 0x0001000013007824 */ /* 0x021fe200078e00ff */
[----:B------:R-:W-:Y:S01]  /*7970*/  ISETP.GT.AND P0, PT, R3, 0x8, P0 ;  /* 0x000000080300780c */ /* 0x000fe20000704270 */
[----:B------:R-:W-:Y:S01]  /*7980*/  @P1 IMAD.MOV.U32 R4, RZ, RZ, R10 ;  /* 0x000000ffff041224 */ /* 0x000fe200078e000a */
[----:B------:R-:W-:Y:S01]  /*7990*/  BSSY B1, `(.L_x_288) ;  /* 0x0000009000017945 */ /* 0x000fe20003800000 */
[----:B------:R-:W-:-:S04]  /*79a0*/  FMUL R5, R0, R155 ;  /* 0x0000009b00057220 */ /* 0x000fc80000400000 */
[----:B------:R-:W-:-:S05]  /*79b0*/  FFMA R5, R150, R154, R5 ;  /* 0x0000009a96057223 */ /* 0x000fca0000000005 */
[----:B------:R-:W-:-:S04]  /*79c0*/  F2FP.BF16.F32.PACK_AB R5, RZ, R5 ;  /* 0x00000005ff05723e */ /* 0x000fc800000010ff */
[----:B------:R-:W-:Y:S01]  /*79d0*/  PRMT R2, R5, 0x7610, R2 ;  /* 0x0000761005027816 */ /* 0x000fe20000000002 */
[----:B------:R-:W-:-:S05]  /*79e0*/  @P1 IMAD.MOV.U32 R5, RZ, RZ, R11 ;  /* 0x000000ffff051224 */ /* 0x000fca00078e000b */
[----:B------:R0:W-:Y:S01]  /*79f0*/  @P1 STG.E.U16 desc[UR36][R4.64+0x1f0], R2 ;  /* 0x0001f00204001986 */ /* 0x0001e2000c101524 */
[----:B------:R-:W-:Y:S05]  /*7a00*/  @!P0 BRA `(.L_x_289) ;  /* 0x0000000000048947 */ /* 0x000fea0003800000 */
[----:B------:R0:W5:Y:S02]  /*7a10*/  LDG.E.LTC128B.U16 R19, desc[UR36][R8.64+0x1f2] ;  /* 0x0001f22408137981 */ /* 0x000164000c1e1520 */
.L_x_289:
[----:B------:R-:W-:Y:S05]  /*7a20*/  BSYNC B1 ;  /* 0x0000000000017941 */ /* 0x000fea0003800000 */
.L_x_288:
[----:B------:R-:W-:Y:S05]  /*7a30*/  @!P0 BRA `(.L_x_290) ;  /* 0x0000002400488947 */ /* 0x000fea0003800000 */
[----:B-----5:R-:W-:-:S04]  /*7a40*/  IMAD.U32 R0, R19, 0x10000, RZ ;  /* 0x0001000013007824 */ /* 0x020fc800078e00ff */
[----:B------:R-:W-:-:S04]  /*7a50*/  FMUL R0, R0, R155 ;  /* 0x0000009b00007220 */ /* 0x000fc80000400000 */
[----:B------:R-:W-:-:S05]  /*7a60*/  FFMA R0, R151, R154, R0 ;  /* 0x0000009a97007223 */ /* 0x000fca0000000000 */
[----:B------:R-:W-:-:S05]  /*7a70*/  F2FP.BF16.F32.PACK_AB R0, RZ, R0 ;  /* 0x00000000ff00723e */ /* 0x000fca00000010ff */
[----:B------:R0:W-:Y:S01]  /*7a80*/  STG.E.U16 desc[UR36][R10.64+0x1f2], R0 ;  /* 0x0001f2000a007986 */ /* 0x0001e2000c101524 */
[----:B------:R-:W-:Y:S05]  /*7a90*/  BRA `(.L_x_290) ;  /* 0x0000002400307947 */ /* 0x000fea0003800000 */
.L_x_37:
[----:B------:R-:W-:Y:S01]  /*7aa0*/  ISETP.GT.AND P0, PT, R0, 0x1, PT ;  /* 0x000000010000780c */ /* 0x000fe20003f04270 */
[----:B------:R-:W-:Y:S01]  /*7ab0*/  ULDC.64 UR4, c[0x0][0x5c0] ;  /* 0x0001700000047ab9 */ /* 0x000fe20000000a00 */
[-C--:B------:R-:W-:Y:S01]  /*7ac0*/  FMUL R24, R24, R154.reuse ;  /* 0x0000009a18187220 */ /* 0x080fe20000400000 */
[-C--:B------:R-:W-:Y:S01]  /*7ad0*/  FMUL R25, R25, R154.reuse ;  /* 0x0000009a19197220 */ /* 0x080fe20000400000 */
[----:B------:R-:W-:Y:S01]  /*7ae0*/  ISETP.GT.AND P3, PT, R3, RZ, P0 ;  /* 0x000000ff0300720c */ /* 0x000fe20000764270 */
[-C--:B------:R-:W-:Y:S01]  /*7af0*/  FMUL R26, R26, R154.reuse ;  /* 0x0000009a1a1a7220 */ /* 0x080fe20000400000 */
[----:B------:R-:W-:Y:S01]  /*7b00*/  LEA R4, P4, R6, UR4, 0x1 ;  /* 0x0000000406047c11 */ /* 0x000fe2000f8808ff */
[----:B------:R-:W-:Y:S01]  /*7b10*/  FMUL R27, R27, R154 ;  /* 0x0000009a1b1b7220 */ /* 0x000fe20000400000 */
[----:B------:R-:W-:Y:S01]  /*7b20*/  F2FP.BF16.F32.PACK_AB R24, RZ, R24 ;  /* 0x00000018ff18723e */ /* 0x000fe200000010ff */
[-C--:B------:R-:W-:Y:S01]  /*7b30*/  FMUL R28, R28, R154.reuse ;  /* 0x0000009a1c1c7220 */ /* 0x080fe20000400000 */
[----:B------:R-:W-:Y:S01]  /*7b40*/  LEA.HI.X R5, R6, UR5, R179, 0x1, P4 ;  /* 0x0000000506057c11 */ /* 0x000fe2000a0f0cb3 */
[-C--:B------:R-:W-:Y:S01]  /*7b50*/  FMUL R29, R29, R154.reuse ;  /* 0x0000009a1d1d7220 */ /* 0x080fe20000400000 */
[----:B------:R-:W-:Y:S01]  /*7b60*/  F2FP.BF16.F32.PACK_AB R25, RZ, R25 ;  /* 0x00000019ff19723e */ /* 0x000fe200000010ff */
[-C--:B------:R-:W-:Y:S01]  /*7b70*/  FMUL R30, R30, R154.reuse ;  /* 0x0000009a1e1e7220 */ /* 0x080fe20000400000 */
[----:B------:R-:W-:Y:S01]  /*7b80*/  SHF.L.U64.HI R11, R10, 0x4, R11 ;  /* 0x000000040a0b7819 */ /* 0x000fe2000001020b */
[----:B------:R-:W-:Y:S01]  /*7b90*/  @P1 STG.E.U16 desc[UR36][R4.64], R24 ;  /* 0x0000001804001986 */ /* 0x000fe2000c101524 */
[----:B------:R-:W-:Y:S01]  /*7ba0*/  ISETP.GT.AND P1, PT, R0, 0x8, PT ;  /* 0x000000080000780c */ /* 0x000fe20003f24270 */
[----:B------:R-:W-:Y:S01]  /*7bb0*/  FMUL R31, R31, R154 ;  /* 0x0000009a1f1f7220 */ /* 0x000fe20000400000 */
[C---:B------:R-:W-:Y:S01]  /*7bc0*/  ISETP.GT.AND P4, PT, R3.reuse, 0x8, P0 ;  /* 0x000000080300780c */ /* 0x040fe20000784270 */
[----:B------:R-:W-:Y:S01]  /*7bd0*/  @P3 STG.E.U16 desc[UR36][R4.64+0x2], R25 ;  /* 0x0000021904003986 */ /* 0x000fe2000c101524 */
[----:B------:R-:W-:Y:S01]  /*7be0*/  LEA R6, P3, R10, R4, 0x4 ;  /* 0x000000040a067211 */ /* 0x000fe200078620ff */
[-C--:B------:R-:W-:Y:S01]  /*7bf0*/  FMUL R32, R32, R154.reuse ;  /* 0x0000009a20207220 */ /* 0x080fe20000400000 */
[----:B------:R-:W-:Y:S01]  /*7c00*/  ISETP.GT.AND P2, PT, R3, 0x8, P2 ;  /* 0x000000080300780c */ /* 0x000fe20001744270 */
[-C--:B------:R-:W-:Y:S01]  /*7c10*/  FMUL R33, R33, R154.reuse ;  /* 0x0000009a21217220 */ /* 0x080fe20000400000 */
[----:B------:R-:W-:Y:S01]  /*7c20*/  ISETP.GT.AND P0, PT, R0, 0x9, PT ;  /* 0x000000090000780c */ /* 0x000fe20003f04270 */
[----:B------:R-:W-:Y:S01]  /*7c30*/  IMAD.X R7, R11, 0x1, R5, P3 ;  /* 0x000000010b077824 */ /* 0x000fe200018e0605 */
[C---:B------:R-:W-:Y:S01]  /*7c40*/  ISETP.GT.AND P5, PT, R3.reuse, RZ, P1 ;  /* 0x000000ff0300720c */ /* 0x040fe20000fa4270 */
[-C--:B------:R-:W-:Y:S01]  /*7c50*/  FMUL R34, R34, R154.reuse ;  /* 0x0000009a22227220 */ /* 0x080fe20000400000 */
[----:B------:R-:W-:Y:S01]  /*7c60*/  ISETP.GT.AND P3, PT, R3, RZ, P0 ;  /* 0x000000ff0300720c */ /* 0x000fe20000764270 */
[----:B------:R-:W-:Y:S01]  /*7c70*/  FMUL R35, R35, R154 ;  /* 0x0000009a23237220 */ /* 0x000fe20000400000 */
[----:B------:R-:W-:Y:S01]  /*7c80*/  F2FP.BF16.F32.PACK_AB R26, RZ, R26 ;  /* 0x0000001aff1a723e */ /* 0x000fe200000010ff */
[-C--:B------:R-:W-:Y:S01]  /*7c90*/  FMUL R36, R36, R154.reuse ;  /* 0x0000009a24247220 */ /* 0x080fe20000400000 */
[----:B------:R-:W-:Y:S01]  /*7ca0*/  F2FP.BF16.F32.PACK_AB R27, RZ, R27 ;  /* 0x0000001bff1b723e */ /* 0x000fe200000010ff */
[----:B------:R-:W-:Y:S01]  /*7cb0*/  FMUL R37, R37, R154 ;  /* 0x0000009a25257220 */ /* 0x000fe20000400000 */
[----:B------:R-:W-:Y:S01]  /*7cc0*/  F2FP.BF16.F32.PACK_AB R28, RZ, R28 ;  /* 0x0000001cff1c723e */ /* 0x000fe200000010ff */
[----:B------:R-:W-:Y:S01]  /*7cd0*/  @P2 STG.E.U16 desc[UR36][R6.64], R26 ;  /* 0x0000001a06002986 */ /* 0x000fe2000c101524 */
[----:B------:R-:W-:Y:S01]  /*7ce0*/  F2FP.BF16.F32.PACK_AB R29, RZ, R29 ;  /* 0x0000001dff1d723e */ /* 0x000fe200000010ff */
[-C--:B------:R-:W-:Y:S01]  /*7cf0*/  FMUL R38, R38, R154.reuse ;  /* 0x0000009a26267220 */ /* 0x080fe20000400000 */
[----:B------:R-:W-:Y:S01]  /*7d00*/  ISETP.GT.AND P2, PT, R3, 0x8, P1 ;  /* 0x000000080300780c */ /* 0x000fe20000f44270 */
[----:B------:R-:W-:Y:S01]  /*7d10*/  @P4 STG.E.U16 desc[UR36][R6.64+0x2], R27 ;  /* 0x0000021b06004986 */ /* 0x000fe2000c101524 */
[----:B------:R-:W-:Y:S01]  /*7d20*/  ISETP.GT.AND P1, PT, R0, 0x10, PT ;  /* 0x000000100000780c */ /* 0x000fe20003f24270 */
[----:B------:R-:W-:Y:S01]  /*7d30*/  FMUL R39, R39, R154 ;  /* 0x0000009a27277220 */ /* 0x000fe20000400000 */
[----:B------:R-:W-:Y:S01]  /*7d40*/  F2FP.BF16.F32.PACK_AB R30, RZ, R30 ;  /* 0x0000001eff1e723e */ /* 0x000fe200000010ff */
[----:B------:R-:W-:Y:S01]  /*7d50*/  @P5 STG.E.U16 desc[UR36][R4.64+0x10], R28 ;  /* 0x0000101c04005986 */ /* 0x000fe2000c101524 */
[C---:B------:R-:W-:Y:S01]  /*7d60*/  ISETP.GT.AND P4, PT, R3.reuse, RZ, P1 ;  /* 0x000000ff0300720c */ /* 0x040fe20000f84270 */
[-C--:B------:R-:W-:Y:S01]  /*7d70*/  FMUL R40, R40, R154.reuse ;  /* 0x0000009a28287220 */ /* 0x080fe20000400000 */
[----:B------:R-:W-:Y:S01]  /*7d80*/  F2FP.BF16.F32.PACK_AB R31, RZ, R31 ;  /* 0x0000001fff1f723e */ /* 0x000fe200000010ff */
[----:B------:R-:W-:Y:S01]  /*7d90*/  @P3 STG.E.U16 desc[UR36][R4.64+0x12], R29 ;  /* 0x0000121d04003986 */ /* 0x000fe2000c101524 */
[----:B------:R-:W-:Y:S01]  /*7da0*/  ISETP.GT.AND P3, PT, R3, 0x8, P0 ;  /* 0x000000080300780c */ /* 0x000fe20000764270 */
[----:B------:R-:W-:Y:S01]  /*7db0*/  FMUL R41, R41, R154 ;  /* 0x0000009a29297220 */ /* 0x000fe20000400000 */
[----:B------:R-:W-:Y:S01]  /*7dc0*/  ISETP.GT.AND P0, PT, R0, 0x11, PT ;  /* 0x000000110000780c */ /* 0x000fe20003f04270 */
[----:B------:R-:W-:Y:S01]  /*7dd0*/  @P2 STG.E.U16 desc[UR36][R6.64+0x10], R30 ;  /* 0x0000101e06002986 */ /* 0x000fe2000c101524 */
[----:B------:R-:W-:Y:S01]  /*7de0*/  F2FP.BF16.F32.PACK_AB R32, RZ, R32 ;  /* 0x00000020ff20723e */ /* 0x000fe200000010ff */
[-C--:B------:R-:W-:Y:S01]  /*7df0*/  FMUL R42, R42, R154.reuse ;  /* 0x0000009a2a2a7220 */ /* 0x080fe20000400000 */
[----:B------:R-:W-:Y:S01]  /*7e00*/  ISETP.GT.AND P5, PT, R3, RZ, P0 ;  /* 0x000000ff0300720c */ /* 0x000fe200007a4270 */
[-C--:B------:R-:W-:Y:S01]  /*7e10*/  FMUL R43, R43, R154.reuse ;  /* 0x0000009a2b2b7220 */ /* 0x080fe20000400000 */
[----:B------:R-:W-:Y:S01]  /*7e20*/  ISETP.GT.AND P2, PT, R3, 0x8, P1 ;  /* 0x000000080300780c */ /* 0x000fe20000f44270 */
[-C--:B------:R-:W-:Y:S01]  /*7e30*/  FMUL R44, R44, R154.reuse ;  /* 0x0000009a2c2c7220 */ /* 0x080fe20000400000 */
[----:B------:R-:W-:Y:S01]  /*7e40*/  ISETP.GT.AND P1, PT, R0, 0x18, PT ;  /* 0x000000180000780c */ /* 0x000fe20003f24270 */
[-C--:B------:R-:W-:Y:S01]  /*7e50*/  FMUL R45, R45, R154.reuse ;  /* 0x0000009a2d2d7220 */ /* 0x080fe20000400000 */
[----:B------:R-:W-:Y:S01]  /*7e60*/  F2FP.BF16.F32.PACK_AB R33, RZ, R33 ;  /* 0x00000021ff21723e */ /* 0x000fe200000010ff */
[----:B------:R-:W-:Y:S01]  /*7e70*/  @P3 STG.E.U16 desc[UR36][R6.64+0x12], R31 ;  /* 0x0000121f06003986 */ /* 0x000fe2000c101524 */
[C---:B------:R-:W-:Y:S01]  /*7e80*/  ISETP.GT.AND P3, PT, R3.reuse, 0x8, P0 ;  /* 0x000000080300780c */ /* 0x040fe20000764270 */
[-C--:B------:R-:W-:Y:S01]  /*7e90*/  FMUL R46, R46, R154.reuse ;  /* 0x0000009a2e2e7220 */ /* 0x080fe20000400000 */
[----:B------:R-:W-:Y:S01]  /*7ea0*/  ISETP.GT.AND P0, PT, R0, 0x19, PT ;  /* 0x000000190000780c */ /* 0x000fe20003f04270 */
[----:B------:R-:W-:Y:S01]  /*7eb0*/  @P4 STG.E.U16 desc[UR36][R4.64+0x20], R32 ;  /* 0x0000202004004986 */ /* 0x000fe2000c101524 */
[----:B------:R-:W-:Y:S01]  /*7ec0*/  ISETP.GT.AND P4, PT, R3, RZ, P1 ;  /* 0x000000ff0300720c */ /* 0x000fe20000f84270 */
[----:B------:R-:W-:Y:S01]  /*7ed0*/  FMUL R47, R47, R154 ;  /* 0x0000009a2f2f7220 */ /* 0x000fe20000400000 */
[----:B------:R-:W-:Y:S01]  /*7ee0*/  F2FP.BF16.F32.PACK_AB R34, RZ, R34 ;  /* 0x00000022ff22723e */ /* 0x000fe200000010ff */
[----:B------:R-:W-:Y:S01]  /*7ef0*/  @P5 STG.E.U16 desc[UR36][R4.64+0x22], R33 ;  /* 0x0000222104005986 */ /* 0x000fe2000c101524 */
[----:B------:R-:W-:Y:S01]  /*7f00*/  ISETP.GT.AND P5, PT, R3, RZ, P0 ;  /* 0x000000ff0300720c */ /* 0x000fe200007a4270 */
[----:B------:R-:W-:Y:S01]  /*7f10*/  FMUL R48, R48, R154 ;  /* 0x0000009a30307220 */ /* 0x000fe20000400000 */
[----:B------:R-:W-:Y:S01]  /*7f20*/  F2FP.BF16.F32.PACK_AB R35, RZ, R35 ;  /* 0x00000023ff23723e */ /* 0x000fe200000010ff */
[----:B------:R-:W-:Y:S01]  /*7f30*/  @P2 STG.E.U16 desc[UR36][R6.64+0x20], R34 ;  /* 0x0000202206002986 */ /* 0x000fe2000c101524 */
[----:B------:R-:W-:Y:S01]  /*7f40*/  F2FP.BF16.F32.PACK_AB R36, RZ, R36 ;  /* 0x00000024ff24723e */ /* 0x000fe200000010ff */
[-C--:B------:R-:W-:Y:S01]  /*7f50*/  FMUL R49, R49, R154.reuse ;  /* 0x0000009a31317220 */ /* 0x080fe20000400000 */
[C---:B------:R-:W-:Y:S01]  /*7f60*/  ISETP.GT.AND P2, PT, R3.reuse, 0x8, P1 ;  /* 0x000000080300780c */ /* 0x040fe20000f44270 */
[----:B------:R-:W-:Y:S01]  /*7f70*/  @P3 STG.E.U16 desc[UR36][R6.64+0x22], R35 ;  /* 0x0000222306003986 */ /* 0x000fe2000c101524 */
[----:B------:R-:W-:Y:S01]  /*7f80*/  ISETP.GT.AND P1, PT, R0, 0x20, PT ;  /* 0x000000200000780c */ /* 0x000fe20003f24270 */
[-C--:B------:R-:W-:Y:S01]  /*7f90*/  FMUL R50, R50, R154.reuse ;  /* 0x0000009a32327220 */ /* 0x080fe20000400000 */
[----:B------:R-:W-:Y:S01]  /*7fa0*/  F2FP.BF16.F32.PACK_AB R37, RZ, R37 ;  /* 0x00000025ff25723e */ /* 0x000fe200000010ff */
[----:B------:R-:W-:Y:S01]  /*7fb0*/  @P4 STG.E.U16 desc[UR36][R4.64+0x30], R36 ;  /* 0x0000302404004986 */ /* 0x000fe2000c101524 */
[----:B------:R-:W-:Y:S01]  /*7fc0*/  ISETP.GT.AND P3, PT, R3, 0x8, P0 ;  /* 0x000000080300780c */ /* 0x000fe20000764270 */
[-C--:B------:R-:W-:Y:S01]  /*7fd0*/  FMUL R51, R51, R154.reuse ;  /* 0x0000009a33337220 */ /* 0x080fe20000400000 */
[----:B------:R-:W-:Y:S01]  /*7fe0*/  ISETP.GT.AND P0, PT, R0, 0x21, PT ;  /* 0x000000210000780c */ /* 0x000fe20003f04270 */
[----:B------:R-:W-:Y:S01]  /*7ff0*/  @P5 STG.E.U16 desc[UR36][R4.64+0x32], R37 ;  /* 0x0000322504005986 */ /* 0x000fe2000c101524 */
[----:B------:R-:W-:Y:S01]  /*8000*/  ISETP.GT.AND P4, PT, R3, RZ, P1 ;  /* 0x000000ff0300720c */ /* 0x000fe20000f84270 */
[----:B------:R-:W-:Y:S01]  /*8010*/  FMUL R52, R52, R154 ;  /* 0x0000009a34347220 */ /* 0x000fe20000400000 */
[----:B------:R-:W-:Y:S01]  /*8020*/  F2FP.BF16.F32.PACK_AB R38, RZ, R38 ;  /* 0x00000026ff26723e */ /* 0x000fe200000010ff */
[-C--:B------:R-:W-:Y:S01]  /*8030*/  FMUL R53, R53, R154.reuse ;  /* 0x0000009a35357220 */ /* 0x080fe20000400000 */
        /* <DEDUP_REMOVED lines=325> */
[----:B------:R-:W-:Y:S01]  /*9490*/  FMUL R151, R151, R154 ;  /* 0x0000009a97977220 */ /* 0x000fe20000400000 */
[----:B------:R-:W-:Y:S01]  /*94a0*/  ISETP.GT.AND P2, PT, R3, 0x8, P1 ;  /* 0x000000080300780c */ /* 0x000fe20000f44270 */
[----:B------:R-:W-:Y:S01]  /*94b0*/  @P3 STG.E.U16 desc[UR36][R6.64+0x132], R103 ;  /* 0x0001326706003986 */ /* 0x000fe2000c101524 */
[----:B------:R-:W-:-:S02]  /*94c0*/  ISETP.GT.AND P1, PT, R0, 0xa8, PT ;  /* 0x000000a80000780c */ /* 0x000fc40003f24270 */
[----:B------:R-:W-:Y:S01]  /*94d0*/  F2FP.BF16.F32.PACK_AB R105, RZ, R105 ;  /* 0x00000069ff69723e */ /* 0x000fe200000010ff */
[----:B------:R-:W-:Y:S01]  /*94e0*/  @P4 STG.E.U16 desc[UR36][R4.64+0x140], R104 ;  /* 0x0001406804004986 */ /* 0x000fe2000c101524 */
[C---:B------:R-:W-:Y:S02]  /*94f0*/  ISETP.GT.AND P3, PT, R3.reuse, 0x8, P0 ;  /* 0x000000080300780c */ /* 0x040fe40000764270 */
[----:B------:R-:W-:Y:S01]  /*9500*/  ISETP.GT.AND P0, PT, R0, 0xa9, PT ;  /* 0x000000a90000780c */ /* 0x000fe20003f04270 */
[----:B------:R-:W-:Y:S01]  /*9510*/  @P5 STG.E.U16 desc[UR36][R4.64+0x142], R105 ;  /* 0x0001426904005986 */ /* 0x000fe2000c101524 */
[C---:B------:R-:W-:Y:S02]  /*9520*/  ISETP.GT.AND P4, PT, R3.reuse, RZ, P1 ;  /* 0x000000ff0300720c */ /* 0x040fe40000f84270 */
[----:B------:R-:W-:Y:S02]  /*9530*/  F2FP.BF16.F32.PACK_AB R106, RZ, R106 ;  /* 0x0000006aff6a723e */ /* 0x000fe400000010ff */
[----:B------:R-:W-:-:S02]  /*9540*/  ISETP.GT.AND P5, PT, R3, RZ, P0 ;  /* 0x000000ff0300720c */ /* 0x000fc400007a4270 */
[----:B------:R-:W-:Y:S01]  /*9550*/  F2FP.BF16.F32.PACK_AB R107, RZ, R107 ;  /* 0x0000006bff6b723e */ /* 0x000fe200000010ff */
[----:B------:R-:W-:Y:S01]  /*9560*/  @P2 STG.E.U16 desc[UR36][R6.64+0x140], R106 ;  /* 0x0001406a06002986 */ /* 0x000fe2000c101524 */
[----:B------:R-:W-:Y:S02]  /*9570*/  F2FP.BF16.F32.PACK_AB R108, RZ, R108 ;  /* 0x0000006cff6c723e */ /* 0x000fe400000010ff */
[C---:B------:R-:W-:Y:S01]  /*9580*/  ISETP.GT.AND P2, PT, R3.reuse, 0x8, P1 ;  /* 0x000000080300780c */ /* 0x040fe20000f44270 */
[----:B------:R-:W-:Y:S01]  /*9590*/  @P3 STG.E.U16 desc[UR36][R6.64+0x142], R107 ;  /* 0x0001426b06003986 */ /* 0x000fe2000c101524 */
[----:B------:R-:W-:Y:S02]  /*95a0*/  ISETP.GT.AND P1, PT, R0, 0xb0, PT ;  /* 0x000000b00000780c */ /* 0x000fe40003f24270 */
[----:B------:R-:W-:Y:S01]  /*95b0*/  F2FP.BF16.F32.PACK_AB R109, RZ, R109 ;  /* 0x0000006dff6d723e */ /* 0x000fe200000010ff */
[----:B------:R-:W-:Y:S01]  /*95c0*/  @P4 STG.E.U16 desc[UR36][R4.64+0x150], R108 ;  /* 0x0001506c04004986 */ /* 0x000fe2000c101524 */
[----:B------:R-:W-:-:S02]  /*95d0*/  ISETP.GT.AND P3, PT, R3, 0x8, P0 ;  /* 0x000000080300780c */ /* 0x000fc40000764270 */
[----:B------:R-:W-:Y:S01]  /*95e0*/  ISETP.GT.AND P0, PT, R0, 0xb1, PT ;  /* 0x000000b10000780c */ /* 0x000fe20003f04270 */
[----:B------:R-:W-:Y:S01]  /*95f0*/  @P5 STG.E.U16 desc[UR36][R4.64+0x152], R109 ;  /* 0x0001526d04005986 */ /* 0x000fe2000c101524 */
[C---:B------:R-:W-:Y:S02]  /*9600*/  ISETP.GT.AND P4, PT, R3.reuse, RZ, P1 ;  /* 0x000000ff0300720c */ /* 0x040fe40000f84270 */
[----:B------:R-:W-:Y:S02]  /*9610*/  F2FP.BF16.F32.PACK_AB R110, RZ, R110 ;  /* 0x0000006eff6e723e */ /* 0x000fe400000010ff */
[----:B------:R-:W-:Y:S02]  /*9620*/  ISETP.GT.AND P5, PT, R3, RZ, P0 ;  /* 0x000000ff0300720c */ /* 0x000fe400007a4270 */
[----:B------:R-:W-:Y:S01]  /*9630*/  F2FP.BF16.F32.PACK_AB R111, RZ, R111 ;  /* 0x0000006fff6f723e */ /* 0x000fe200000010ff */
[----:B------:R-:W-:Y:S01]  /*9640*/  @P2 STG.E.U16 desc[UR36][R6.64+0x150], R110 ;  /* 0x0001506e06002986 */ /* 0x000fe2000c101524 */
[----:B------:R-:W-:-:S02]  /*9650*/  F2FP.BF16.F32.PACK_AB R112, RZ, R112 ;  /* 0x00000070ff70723e */ /* 0x000fc400000010ff */
[C---:B------:R-:W-:Y:S01]  /*9660*/  ISETP.GT.AND P2, PT, R3.reuse, 0x8, P1 ;  /* 0x000000080300780c */ /* 0x040fe20000f44270 */
[----:B------:R-:W-:Y:S01]  /*9670*/  @P3 STG.E.U16 desc[UR36][R6.64+0x152], R111 ;  /* 0x0001526f06003986 */ /* 0x000fe2000c101524 */
[C---:B------:R-:W-:Y:S02]  /*9680*/  ISETP.GT.AND P1, PT, R0.reuse, 0xb8, PT ;  /* 0x000000b80000780c */ /* 0x040fe40003f24270 */
[----:B------:R-:W-:Y:S01]  /*9690*/  F2FP.BF16.F32.PACK_AB R113, RZ, R113 ;  /* 0x00000071ff71723e */ /* 0x000fe200000010ff */
[----:B------:R-:W-:Y:S01]  /*96a0*/  @P4 STG.E.U16 desc[UR36][R4.64+0x160], R112 ;  /* 0x0001607004004986 */ /* 0x000fe2000c101524 */
[C---:B------:R-:W-:Y:S02]  /*96b0*/  ISETP.GT.AND P3, PT, R3.reuse, 0x8, P0 ;  /* 0x000000080300780c */ /* 0x040fe40000764270 */
[----:B------:R-:W-:Y:S01]  /*96c0*/  ISETP.GT.AND P0, PT, R0, 0xb9, PT ;  /* 0x000000b90000780c */ /* 0x000fe20003f04270 */
[----:B------:R-:W-:Y:S01]  /*96d0*/  @P5 STG.E.U16 desc[UR36][R4.64+0x162], R113 ;  /* 0x0001627104005986 */ /* 0x000fe2000c101524 */
[----:B------:R-:W-:-:S02]  /*96e0*/  ISETP.GT.AND P4, PT, R3, RZ, P1 ;  /* 0x000000ff0300720c */ /* 0x000fc40000f84270 */
[----:B------:R-:W-:Y:S02]  /*96f0*/  F2FP.BF16.F32.PACK_AB R114, RZ, R114 ;  /* 0x00000072ff72723e */ /* 0x000fe400000010ff */
[C---:B------:R-:W-:Y:S02]  /*9700*/  ISETP.GT.AND P5, PT, R3.reuse, RZ, P0 ;  /* 0x000000ff0300720c */ /* 0x040fe400007a4270 */
[----:B------:R-:W-:Y:S01]  /*9710*/  F2FP.BF16.F32.PACK_AB R115, RZ, R115 ;  /* 0x00000073ff73723e */ /* 0x000fe200000010ff */
[----:B------:R-:W-:Y:S01]  /*9720*/  @P2 STG.E.U16 desc[UR36][R6.64+0x160], R114 ;  /* 0x0001607206002986 */ /* 0x000fe2000c101524 */
[----:B------:R-:W-:Y:S02]  /*9730*/  F2FP.BF16.F32.PACK_AB R116, RZ, R116 ;  /* 0x00000074ff74723e */ /* 0x000fe400000010ff */
        /* <DEDUP_REMOVED lines=65> */
[----:B------:R-:W-:Y:S02]  /*9b50*/  ISETP.GT.AND P5, PT, R3, RZ, P0 ;  /* 0x000000ff0300720c */ /* 0x000fe400007a4270 */
[----:B------:R-:W-:Y:S02]  /*9b60*/  F2FP.BF16.F32.PACK_AB R134, RZ, R134 ;  /* 0x00000086ff86723e */ /* 0x000fe400000010ff */
[----:B------:R-:W-:Y:S02]  /*9b70*/  F2FP.BF16.F32.PACK_AB R135, RZ, R135 ;  /* 0x00000087ff87723e */ /* 0x000fe400000010ff */
[----:B------:R-:W-:Y:S01]  /*9b80*/  F2FP.BF16.F32.PACK_AB R136, RZ, R136 ;  /* 0x00000088ff88723e */ /* 0x000fe200000010ff */
[----:B------:R-:W-:Y:S01]  /*9b90*/  @P2 STG.E.U16 desc[UR36][R6.64+0x1b0], R134 ;  /* 0x0001b08606002986 */ /* 0x000fe2000c101524 */
[----:B------:R-:W-:-:S02]  /*9ba0*/  F2FP.BF16.F32.PACK_AB R137, RZ, R137 ;  /* 0x00000089ff89723e */ /* 0x000fc400000010ff */
[C---:B------:R-:W-:Y:S01]  /*9bb0*/  ISETP.GT.AND P1, PT, R3.reuse, 0x8, P1 ;  /* 0x000000080300780c */ /* 0x040fe20000f24270 */
[----:B------:R-:W-:Y:S01]  /*9bc0*/  @P3 STG.E.U16 desc[UR36][R6.64+0x1b2], R135 ;  /* 0x0001b28706003986 */ /* 0x000fe2000c101524 */
[C---:B------:R-:W-:Y:S02]  /*9bd0*/  ISETP.GT.AND P2, PT, R3.reuse, 0x8, P0 ;  /* 0x000000080300780c */ /* 0x040fe40000744270 */
[C---:B------:R-:W-:Y:S01]  /*9be0*/  ISETP.GT.AND P0, PT, R0.reuse, 0xe9, PT ;  /* 0x000000e90000780c */ /* 0x040fe20003f04270 */
[----:B------:R-:W-:Y:S01]  /*9bf0*/  @P4 STG.E.U16 desc[UR36][R4.64+0x1c0], R136 ;  /* 0x0001c08804004986 */ /* 0x000fe2000c101524 */
[----:B------:R-:W-:Y:S02]  /*9c00*/  ISETP.GT.AND P4, PT, R0, 0xe8, PT ;  /* 0x000000e80000780c */ /* 0x000fe40003f84270 */
[----:B------:R-:W-:Y:S01]  /*9c10*/  F2FP.BF16.F32.PACK_AB R138, RZ, R138 ;  /* 0x0000008aff8a723e */ /* 0x000fe200000010ff */
[----:B------:R-:W-:Y:S01]  /*9c20*/  @P5 STG.E.U16 desc[UR36][R4.64+0x1c2], R137 ;  /* 0x0001c28904005986 */ /* 0x000fe2000c101524 */
[----:B------:R-:W-:-:S02]  /*9c30*/  ISETP.GT.AND P5, PT, R3, RZ, P4 ;  /* 0x000000ff0300720c */ /* 0x000fc400027a4270 */
[----:B------:R-:W-:Y:S01]  /*9c40*/  F2FP.BF16.F32.PACK_AB R139, RZ, R139 ;  /* 0x0000008bff8b723e */ /* 0x000fe200000010ff */
[----:B------:R-:W-:Y:S01]  /*9c50*/  @P1 STG.E.U16 desc[UR36][R6.64+0x1c0], R138 ;  /* 0x0001c08a06001986 */ /* 0x000fe2000c101524 */
[----:B------:R-:W-:Y:S02]  /*9c60*/  F2FP.BF16.F32.PACK_AB R140, RZ, R140 ;  /* 0x0000008cff8c723e */ /* 0x000fe400000010ff */
[C---:B------:R-:W-:Y:S01]  /*9c70*/  ISETP.GT.AND P3, PT, R3.reuse, RZ, P0 ;  /* 0x000000ff0300720c */ /* 0x040fe20000764270 */
[----:B------:R-:W-:Y:S01]  /*9c80*/  @P2 STG.E.U16 desc[UR36][R6.64+0x1c2], R139 ;  /* 0x0001c28b06002986 */ /* 0x000fe2000c101524 */
[C---:B------:R-:W-:Y:S02]  /*9c90*/  ISETP.GT.AND P4, PT, R3.reuse, 0x8, P4 ;  /* 0x000000080300780c */ /* 0x040fe40002784270 */
[----:B------:R-:W-:Y:S02]  /*9ca0*/  F2FP.BF16.F32.PACK_AB R141, RZ, R141 ;  /* 0x0000008dff8d723e */ /* 0x000fe400000010ff */
[----:B------:R-:W-:Y:S01]  /*9cb0*/  F2FP.BF16.F32.PACK_AB R142, RZ, R142 ;  /* 0x0000008eff8e723e */ /* 0x000fe200000010ff */
[----:B------:R-:W-:Y:S01]  /*9cc0*/  @P5 STG.E.U16 desc[UR36][R4.64+0x1d0], R140 ;  /* 0x0001d08c04005986 */ /* 0x000fe2000c101524 */
[----:B------:R-:W-:-:S02]  /*9cd0*/  ISETP.GT.AND P5, PT, R3, 0x8, P0 ;  /* 0x000000080300780c */ /* 0x000fc400007a4270 */
[----:B------:R-:W-:Y:S02]  /*9ce0*/  F2FP.BF16.F32.PACK_AB R143, RZ, R143 ;  /* 0x0000008fff8f723e */ /* 0x000fe400000010ff */
[C---:B------:R-:W-:Y:S01]  /*9cf0*/  ISETP.GT.AND P0, PT, R0.reuse, 0xf1, PT ;  /* 0x000000f10000780c */ /* 0x040fe20003f04270 */
[----:B------:R-:W-:Y:S01]  /*9d00*/  @P3 STG.E.U16 desc[UR36][R4.64+0x1d2], R141 ;  /* 0x0001d28d04003986 */ /* 0x000fe2000c101524 */
[----:B------:R-:W-:Y:S02]  /*9d10*/  ISETP.GT.AND P3, PT, R0, 0xf0, PT ;  /* 0x000000f00000780c */ /* 0x000fe40003f64270 */
[----:B------:R-:W-:Y:S01]  /*9d20*/  F2FP.BF16.F32.PACK_AB R144, RZ, R144 ;  /* 0x00000090ff90723e */ /* 0x000fe200000010ff */
[----:B------:R-:W-:Y:S01]  /*9d30*/  @P4 STG.E.U16 desc[UR36][R6.64+0x1d0], R142 ;  /* 0x0001d08e06004986 */ /* 0x000fe2000c101524 */
[C---:B------:R-:W-:Y:S02]  /*9d40*/  ISETP.GT.AND P4, PT, R3.reuse, RZ, P3 ;  /* 0x000000ff0300720c */ /* 0x040fe40001f84270 */
[C---:B------:R-:W-:Y:S01]  /*9d50*/  ISETP.GT.AND P3, PT, R3.reuse, 0x8, P3 ;  /* 0x000000080300780c */ /* 0x040fe20001f64270 */
[----:B------:R-:W-:Y:S01]  /*9d60*/  @P5 STG.E.U16 desc[UR36][R6.64+0x1d2], R143 ;  /* 0x0001d28f06005986 */ /* 0x000fe2000c101524 */
[----:B------:R-:W-:-:S02]  /*9d70*/  ISETP.GT.AND P5, PT, R3, RZ, P0 ;  /* 0x000000ff0300720c */ /* 0x000fc400007a4270 */
[----:B------:R-:W-:Y:S02]  /*9d80*/  F2FP.BF16.F32.PACK_AB R145, RZ, R145 ;  /* 0x00000091ff91723e */ /* 0x000fe400000010ff */
[C---:B------:R-:W-:Y:S02]  /*9d90*/  ISETP.GT.AND P0, PT, R3.reuse, 0x8, P0 ;  /* 0x000000080300780c */ /* 0x040fe40000704270 */
[C---:B------:R-:W-:Y:S02]  /*9da0*/  ISETP.GT.AND P1, PT, R0.reuse, 0xf9, PT ;  /* 0x000000f90000780c */ /* 0x040fe40003f24270 */
[----:B------:R-:W-:Y:S01]  /*9db0*/  ISETP.GT.AND P2, PT, R0, 0xf8, PT ;  /* 0x000000f80000780c */ /* 0x000fe20003f44270 */
[----:B------:R-:W-:Y:S01]  /*9dc0*/  @P4 STG.E.U16 desc[UR36][R4.64+0x1e0], R144 ;  /* 0x0001e09004004986 */ /* 0x000fe2000c101524 */
[C---:B------:R-:W-:Y:S01]  /*9dd0*/  ISETP.GT.AND P4, PT, R3.reuse, RZ, P1 ;  /* 0x000000ff0300720c */ /* 0x040fe20000f84270 */
[----:B------:R-:W-:Y:S01]  /*9de0*/  @P3 IMAD.MOV.U32 R2, RZ, RZ, R6 ;  /* 0x000000ffff023224 */ /* 0x000fe200078e0006 */
[C---:B------:R-:W-:Y:S01]  /*9df0*/  ISETP.GT.AND P1, PT, R3.reuse, 0x8, P1 ;  /* 0x000000080300780c */ /* 0x040fe20000f24270 */
[----:B------:R-:W-:Y:S01]  /*9e00*/  @P5 STG.E.U16 desc[UR36][R4.64+0x1e2], R145 ;  /* 0x0001e29104005986 */ /* 0x000fe2000c101524 */
[----:B------:R-:W-:-:S02]  /*9e10*/  ISETP.GT.AND P5, PT, R3, RZ, P2 ;  /* 0x000000ff0300720c */ /* 0x000fc400017a4270 */
[----:B------:R-:W-:Y:S01]  /*9e20*/  ISETP.GT.AND P2, PT, R3, 0x8, P2 ;  /* 0x000000080300780c */ /* 0x000fe20001744270 */
[----:B------:R-:W-:Y:S01]  /*9e30*/  @P3 IMAD.MOV.U32 R3, RZ, RZ, R7 ;  /* 0x000000ffff033224 */ /* 0x000fe200078e0007 */
[----:B------:R-:W-:Y:S02]  /*9e40*/  F2FP.BF16.F32.PACK_AB R146, RZ, R146 ;  /* 0x00000092ff92723e */ /* 0x000fe400000010ff */
[----:B------:R-:W-:Y:S02]  /*9e50*/  F2FP.BF16.F32.PACK_AB R147, RZ, R147 ;  /* 0x00000093ff93723e */ /* 0x000fe400000010ff */
[----:B------:R-:W-:Y:S01]  /*9e60*/  F2FP.BF16.F32.PACK_AB R148, RZ, R148 ;  /* 0x00000094ff94723e */ /* 0x000fe200000010ff */
[----:B------:R0:W-:Y:S01]  /*9e70*/  @P3 STG.E.U16 desc[UR36][R2.64+0x1e0], R146 ;  /* 0x0001e09202003986 */ /* 0x0001e2000c101524 */
[----:B------:R-:W-:Y:S02]  /*9e80*/  F2FP.BF16.F32.PACK_AB R149, RZ, R149 ;  /* 0x00000095ff95723e */ /* 0x000fe400000010ff */
[----:B------:R-:W-:-:S02]  /*9e90*/  F2FP.BF16.F32.PACK_AB R150, RZ, R150 ;  /* 0x00000096ff96723e */ /* 0x000fc400000010ff */
[----:B------:R-:W-:Y:S01]  /*9ea0*/  F2FP.BF16.F32.PACK_AB R151, RZ, R151 ;  /* 0x00000097ff97723e */ /* 0x000fe200000010ff */
[----:B0-----:R-:W-:Y:S02]  /*9eb0*/  @P0 IMAD.MOV.U32 R2, RZ, RZ, R6 ;  /* 0x000000ffff020224 */ /* 0x001fe400078e0006 */
[----:B------:R-:W-:-:S05]  /*9ec0*/  @P0 IMAD.MOV.U32 R3, RZ, RZ, R7 ;  /* 0x000000ffff030224 */ /* 0x000fca00078e0007 */
[----:B------:R0:W-:Y:S02]  /*9ed0*/  @P0 STG.E.U16 desc[UR36][R2.64+0x1e2], R147 ;  /* 0x0001e29302000986 */ /* 0x0001e4000c101524 */
[----:B0-----:R-:W-:Y:S02]  /*9ee0*/  @P5 IMAD.MOV.U32 R2, RZ, RZ, R4 ;  /* 0x000000ffff025224 */ /* 0x001fe400078e0004 */
[----:B------:R-:W-:-:S05]  /*9ef0*/  @P5 IMAD.MOV.U32 R3, RZ, RZ, R5 ;  /* 0x000000ffff035224 */ /* 0x000fca00078e0005 */
[----:B------:R0:W-:Y:S04]  /*9f00*/  @P5 STG.E.U16 desc[UR36][R2.64+0x1f0], R148 ;  /* 0x0001f09402005986 */ /* 0x0001e8000c101524 */
[----:B------:R1:W-:Y:S01]  /*9f10*/  @P4 STG.E.U16 desc[UR36][R4.64+0x1f2], R149 ;  /* 0x0001f29504004986 */ /* 0x0003e2000c101524 */
[----:B0-----:R-:W-:Y:S02]  /*9f20*/  @P2 IMAD.MOV.U32 R2, RZ, RZ, R6 ;  /* 0x000000ffff022224 */ /* 0x001fe400078e0006 */
[----:B------:R-:W-:-:S05]  /*9f30*/  @P2 IMAD.MOV.U32 R3, RZ, RZ, R7 ;  /* 0x000000ffff032224 */ /* 0x000fca00078e0007 */
[----:B------:R1:W-:Y:S04]  /*9f40*/  @P2 STG.E.U16 desc[UR36][R2.64+0x1f0], R150 ;  /* 0x0001f09602002986 */ /* 0x0003e8000c101524 */
[----:B------:R1:W-:Y:S02]  /*9f50*/  @P1 STG.E.U16 desc[UR36][R6.64+0x1f2], R151 ;  /* 0x0001f29706001986 */ /* 0x0003e4000c101524 */
.L_x_290:
[----:B------:R-:W-:Y:S05]  /*9f60*/  BSYNC B0 ;  /* 0x0000000000007941 */ /* 0x000fea0003800000 */
.L_x_36:
[----:B01----:R-:W2:Y:S01]  /*9f70*/  LDL.64 R2, [R1] ;  /* 0x0000000001027983 */ /* 0x003ea20000100a00 */
[----:B------:R-:W-:Y:S01]  /*9f80*/  ULDC.64 UR4, c[0x0][0x650] ;  /* 0x0001940000047ab9 */ /* 0x000fe20000000a00 */
[----:B------:R0:W-:Y:S01]  /*9f90*/  SYNCS.ARRIVE.TRANS64.A1T0 RZ, [R162+UR45], RZ ;  /* 0x000000ffa2ff79a7 */ /* 0x0001e2000810002d */
[----:B------:R-:W-:Y:S01]  /*9fa0*/  PRMT R0, RZ, 0x7610, R0 ;  /* 0x00007610ff007816 */ /* 0x000fe20000000000 */
[----:B-----5:R-:W-:Y:S02]  /*9fb0*/  IMAD.MOV.U32 R19, RZ, RZ, -0x1 ;  /* 0xffffffffff137424 */ /* 0x020fe400078e00ff */
[----:B------:R-:W-:Y:S01]  /*9fc0*/  IMAD.MOV.U32 R22, RZ, RZ, -0x1 ;  /* 0xffffffffff167424 */ /* 0x000fe200078e00ff */
[----:B--2---:R-:W-:-:S04]  /*9fd0*/  LEA R18, P0, R2, R18, 0x1 ;  /* 0x0000001202127211 */ /* 0x004fc800078008ff */
[----:B------:R-:W-:Y:S01]  /*9fe0*/  LEA.HI.X R17, R2, R17, R23, 0x1, P0 ;  /* 0x0000001102117211 */ /* 0x000fe200000f0c17 */
[----:B------:R-:W-:Y:S01]  /*9ff0*/  IMAD.MOV.U32 R2, RZ, RZ, -0x1 ;  /* 0xffffffffff027424 */ /* 0x000fe200078e00ff */
[----:B------:R-:W-:-:S04]  /*a000*/  ISETP.GE.U32.AND P0, PT, R18, UR4, PT ;  /* 0x0000000412007c0c */ /* 0x000fc8000bf06070 */
[----:B------:R-:W-:-:S13]  /*a010*/  ISETP.GE.U32.AND.EX P0, PT, R17, UR5, PT, P0 ;  /* 0x0000000511007c0c */ /* 0x000fda000bf06100 */
[----:B0-----:R-:W-:Y:S05]  /*a020*/  @P0 BRA `(.L_x_291) ;  /* 0x0000000400700947 */ /* 0x001fea0003800000 */
[----:B------:R-:W0:Y:S01]  /*a030*/  S2R R10, SR_CTAID.X ;  /* 0x00000000000a7919 */ /* 0x000e220000002500 */
[----:B------:R-:W1:Y:S01]  /*a040*/  LDC.64 R8, c[0x0][0x628] ;  /* 0x00018a00ff087b82 */ /* 0x000e620000000a00 */
[----:B------:R-:W-:Y:S01]  /*a050*/  ULDC UR4, c[0x0][0x150] ;  /* 0x0000540000047ab9 */ /* 0x000fe20000000800 */
[----:B---34-:R-:W-:Y:S01]  /*a060*/  IMAD.MOV.U32 R6, RZ, RZ, R18 ;  /* 0x000000ffff067224 */ /* 0x018fe200078e0012 */
[----:B------:R-:W2:Y:S01]  /*a070*/  S2R R20, SR_CTAID.Y ;  /* 0x0000000000147919 */ /* 0x000ea20000002600 */
[----:B------:R-:W-:-:S04]  /*a080*/  IMAD.MOV.U32 R7, RZ, RZ, R17 ;  /* 0x000000ffff077224 */ /* 0x000fc800078e0011 */
[----:B------:R-:W3:Y:S08]  /*a090*/  LDC R15, c[0x0][0x144] ;  /* 0x00005100ff0f7b82 */ /* 0x000ef00000000800 */
[----:B------:R-:W4:Y:S08]  /*a0a0*/  LDC R0, c[0x0][0x630] ;  /* 0x00018c00ff007b82 */ /* 0x000f300000000800 */
[----:B------:R-:W2:Y:S01]  /*a0b0*/  LDC.64 R12, c[0x0][0x620] ;  /* 0x00018800ff0c7b82 */ /* 0x000ea20000000a00 */
[----:B-1----:R-:W-:-:S04]  /*a0c0*/  ISETP.NE.U32.AND P0, PT, R8, RZ, PT ;  /* 0x000000ff0800720c */ /* 0x002fc80003f05070 */
[----:B------:R-:W-:Y:S02]  /*a0d0*/  ISETP.NE.AND.EX P0, PT, R9, RZ, PT, P0 ;  /* 0x000000ff0900720c */ /* 0x000fe40003f05300 */
[----:B0-----:R-:W-:-:S05]  /*a0e0*/  I2FP.F32.U32 R2, R10 ;  /* 0x0000000a00027245 */ /* 0x001fca0000201000 */
[----:B------:R-:W-:-:S04]  /*a0f0*/  FMUL R2, R2, UR4 ;  /* 0x0000000402027c20 */ /* 0x000fc80008400000 */
[----:B------:R0:W1:Y:S02]  /*a100*/  F2I.U32.TRUNC.NTZ R14, R2 ;  /* 0x00000002000e7305 */ /* 0x000064000020f000 */
[----:B---34-:R-:W-:Y:S05]  /*a110*/  @!P0 BRA `(.L_x_292) ;  /* 0x0000000000288947 */ /* 0x018fea0003800000 */
[----:B------:R-:W3:Y:S02]  /*a120*/  LDC R3, c[0x0][0x634] ;  /* 0x00018d00ff037b82 */ /* 0x000ee40000000800 */
[----:B---3--:R-:W-:-:S05]  /*a130*/  IADD3 R7, P0, R18, R3, RZ ;  /* 0x0000000312077210 */ /* 0x008fca0007f1e0ff */
[----:B------:R-:W-:-:S04]  /*a140*/  IMAD.X R11, RZ, RZ, R17, P0 ;  /* 0x000000ffff0b7224 */ /* 0x000fc800000e0611 */
[----:B0-----:R-:W-:-:S04]  /*a150*/  IMAD.WIDE.U32 R2, R11, R8, RZ ;  /* 0x000000080b027225 */ /* 0x001fc800078e00ff */
[----:B------:R-:W-:-:S04]  /*a160*/  IMAD.WIDE.U32 R4, P0, R7, R9, R2 ;  /* 0x0000000907047225 */ /* 0x000fc80007800002 */
[----:B------:R-:W-:-:S04]  /*a170*/  IMAD.WIDE.U32 R2, R7, R8, RZ ;  /* 0x0000000807027225 */ /* 0x000fc800078e00ff */
[----:B------:R-:W-:Y:S01]  /*a180*/  IMAD.X R7, RZ, RZ, RZ, P0 ;  /* 0x000000ffff077224 */ /* 0x000fe200000e06ff */
[----:B------:R-:W-:Y:S01]  /*a190*/  IADD3 RZ, P0, R3, R4, RZ ;  /* 0x0000000403ff7210 */ /* 0x000fe20007f1e0ff */
[----:B------:R-:W-:-:S04]  /*a1a0*/  IMAD.MOV.U32 R6, RZ, RZ, R5 ;  /* 0x000000ffff067224 */ /* 0x000fc800078e0005 */
[----:B------:R-:W-:-:S08]  /*a1b0*/  IMAD.WIDE.U32.X R6, R11, R9, R6, P0 ;  /* 0x000000090b067225 */ /* 0x000fd000000e0406 */
.L_x_292:
[----:B------:R-:W3:Y:S01]  /*a1c0*/  LDC.64 R26, c[0x0][0x640] ;  /* 0x00019000ff1a7b82 */ /* 0x000ee20000000a00 */
[-C--:B------:R-:W-:Y:S01]  /*a1d0*/  SHF.R.U64 R11, R6, R0.reuse, R7 ;  /* 0x00000000060b7219 */ /* 0x080fe20000001207 */
[----:B------:R-:W-:Y:S01]  /*a1e0*/  IMAD.MOV.U32 R19, RZ, RZ, R17 ;  /* 0x000000ffff137224 */ /* 0x000fe200078e0011 */
[----:B------:R-:W-:Y:S01]  /*a1f0*/  SHF.R.U32.HI R0, RZ, R0, R7 ;  /* 0x00000000ff007219 */ /* 0x000fe20000011607 */
[----:B-1----:R-:W-:Y:S01]  /*a200*/  IMAD.MOV R14, RZ, RZ, -R14 ;  /* 0x000000ffff0e7224 */ /* 0x002fe200078e0a0e */
[----:B------:R-:W-:Y:S01]  /*a210*/  IADD3 R5, P0, RZ, -R11, RZ ;  /* 0x8000000bff057210 */ /* 0x000fe20007f1e0ff */
[----:B------:R-:W-:Y:S01]  /*a220*/  ULDC UR4, c[0x0][0x154] ;  /* 0x0000550000047ab9 */ /* 0x000fe20000000800 */
[----:B------:R-:W-:Y:S01]  /*a230*/  IMAD.MOV.U32 R7, RZ, RZ, 0x1 ;  /* 0x00000001ff077424 */ /* 0x000fe200078e00ff */
[----:B------:R-:W1:Y:S01]  /*a240*/  LDC R4, c[0x0][0x618] ;  /* 0x00018600ff047b82 */ /* 0x000e620000000800 */
[----:B------:R-:W-:Y:S02]  /*a250*/  IMAD R22, R15, R14, R10 ;  /* 0x0000000e0f167224 */ /* 0x000fe400078e020a */
[----:B------:R-:W-:-:S04]  /*a260*/  IMAD.X R3, RZ, RZ, ~R0, P0 ;  /* 0x000000ffff037224 */ /* 0x000fc800000e0e00 */
[-C--:B--2---:R-:W-:Y:S01]  /*a270*/  IMAD R0, R3, R12.reuse, RZ ;  /* 0x0000000c03007224 */ /* 0x084fe200078e02ff */
[----:B------:R-:W2:Y:S01]  /*a280*/  LDC R6, c[0x0][0x608] ;  /* 0x00018200ff067b82 */ /* 0x000ea20000000800 */
[----:B0-----:R-:W-:-:S04]  /*a290*/  IMAD.WIDE.U32 R2, R5, R12, R18 ;  /* 0x0000000c05027225 */ /* 0x001fc800078e0012 */
[----:B------:R-:W-:Y:S01]  /*a2a0*/  IMAD R5, R5, R13, R0 ;  /* 0x0000000d05057224 */ /* 0x000fe200078e0200 */
[----:B------:R-:W-:Y:S02]  /*a2b0*/  I2FP.F32.U32 R0, R20 ;  /* 0x0000001400007245 */ /* 0x000fe40000201000 */
[----:B------:R-:W0:Y:S01]  /*a2c0*/  LDC R24, c[0x0][0x658] ;  /* 0x00019600ff187b82 */ /* 0x000e220000000800 */
[----:B------:R-:W-:Y:S01]  /*a2d0*/  IMAD.IADD R3, R3, 0x1, R5 ;  /* 0x0000000103037824 */ /* 0x000fe200078e0205 */
[----:B---3--:R-:W-:Y:S01]  /*a2e0*/  ISETP.NE.U32.AND P0, PT, R26, RZ, PT ;  /* 0x000000ff1a00720c */ /* 0x008fe20003f05070 */
[----:B------:R-:W-:Y:S01]  /*a2f0*/  FMUL R0, R0, UR4 ;  /* 0x0000000400007c20 */ /* 0x000fe20008400000 */
[----:B------:R-:W-:Y:S02]  /*a300*/  IMAD.MOV.U32 R5, RZ, RZ, -0x1 ;  /* 0xffffffffff057424 */ /* 0x000fe400078e00ff */
[----:B------:R-:W-:Y:S01]  /*a310*/  ISETP.NE.AND.EX P0, PT, R27, RZ, PT, P0 ;  /* 0x000000ff1b00720c */ /* 0x000fe20003f05300 */
[----:B------:R3:W4:Y:S01]  /*a320*/  F2I.U32.TRUNC.NTZ R12, R0 ;  /* 0x00000000000c7305 */ /* 0x000722000020f000 */
[----:B------:R-:W3:Y:S01]  /*a330*/  LDC R15, c[0x0][0x148] ;  /* 0x00005200ff0f7b82 */ /* 0x000ee20000000800 */
[----:B-1----:R-:W-:-:S02]  /*a340*/  SHF.R.U64 R10, R2, R4, R3 ;  /* 0x00000004020a7219 */ /* 0x002fc40000001203 */
[----:B------:R-:W-:-:S05]  /*a350*/  SHF.R.U32.HI R3, RZ, R4, R3 ;  /* 0x00000004ff037219 */ /* 0x000fca0000011603 */
[----:B------:R-:W1:Y:S01]  /*a360*/  LDC R14, c[0x0][0x600] ;  /* 0x00018000ff0e7b82 */ /* 0x000e620000000800 */
[-CC-:B--2---:R-:W-:Y:S02]  /*a370*/  SHF.R.U64 R8, R10, R6.reuse, R3.reuse ;  /* 0x000000060a087219 */ /* 0x184fe40000001203 */
[----:B------:R-:W-:-:S05]  /*a380*/  SHF.R.U32.HI R3, RZ, R6, R3 ;  /* 0x00000006ff037219 */ /* 0x000fca0000011603 */
[----:B------:R-:W2:Y:S01]  /*a390*/  LDC R21, c[0x0][0x648] ;  /* 0x00019200ff157b82 */ /* 0x000ea20000000800 */
[-CC-:B0-----:R-:W-:Y:S02]  /*a3a0*/  SHF.R.U64 R13, R8, R24.reuse, R3.reuse ;  /* 0x00000018080d7219 */ /* 0x181fe40000001203 */
[-C--:B------:R-:W-:Y:S02]  /*a3b0*/  SHF.L.U32 R5, R5, R24.reuse, RZ ;  /* 0x0000001805057219 */ /* 0x080fe400000006ff */
[-C--:B------:R-:W-:Y:S01]  /*a3c0*/  SHF.R.U32.HI R3, RZ, R24.reuse, R3 ;  /* 0x00000018ff037219 */ /* 0x080fe20000011603 */
[----:B------:R-:W-:Y:S01]  /*a3d0*/  IMAD.MOV.U32 R2, RZ, RZ, R13 ;  /* 0x000000ffff027224 */ /* 0x000fe200078e000d */
[----:B------:R-:W-:Y:S01]  /*a3e0*/  SHF.L.U32 R24, R7, R24, RZ ;  /* 0x0000001807187219 */ /* 0x000fe200000006ff */
[----:B------:R-:W0:Y:S01]  /*a3f0*/  LDC R25, c[0x0][0x638] ;  /* 0x00018e00ff197b82 */ /* 0x000e220000000800 */
[----:B------:R-:W-:-:S07]  /*a400*/  LOP3.LUT R19, RZ, R5, RZ, 0x33, !PT ;  /* 0x00000005ff137212 */ /* 0x000fce00078e33ff */
[----:B------:R-:W0:Y:S01]  /*a410*/  LDC R28, c[0x0][0x610] ;  /* 0x00018400ff1c7b82 */ /* 0x000e220000000800 */
[----:B----4-:R-:W-:Y:S05]  /*a420*/  @!P0 BRA `(.L_x_293) ;  /* 0x0000000000288947 */ /* 0x010fea0003800000 */
[----:B---3--:R-:W3:Y:S02]  /*a430*/  LDC R0, c[0x0][0x64c] ;  /* 0x00019300ff007b82 */ /* 0x008ee40000000800 */
[----:B---3--:R-:W-:-:S05]  /*a440*/  IADD3 R7, P0, R13, R0, RZ ;  /* 0x000000000d077210 */ /* 0x008fca0007f1e0ff */
        /* <DEDUP_REMOVED lines=8> */
.L_x_293:
[----:B------:R-:W4:Y:S01]  /*a4d0*/  LDC R4, c[0x0][0x65c] ;  /* 0x00019700ff047b82 */ /* 0x000f220000000800 */
[----:B--23--:R-:W-:Y:S01]  /*a4e0*/  SHF.R.U64 R0, R2, R21, R3 ;  /* 0x0000001502007219 */ /* 0x00cfe20000001203 */
[----:B-1----:R-:W-:Y:S01]  /*a4f0*/  VIADD R3, R14, 0xffffffff ;  /* 0xffffffff0e037836 */ /* 0x002fe20000000000 */
[----:B------:R-:W-:Y:S01]  /*a500*/  LOP3.LUT R19, R8, R19, RZ, 0xc0, !PT ;  /* 0x0000001308137212 */ /* 0x000fe200078ec0ff */
[----:B------:R-:W-:Y:S02]  /*a510*/  IMAD.MOV R12, RZ, RZ, -R12 ;  /* 0x000000ffff0c7224 */ /* 0x000fe400078e0a0c */
[----:B------:R-:W-:Y:S01]  /*a520*/  IMAD.MOV R2, RZ, RZ, -R0 ;  /* 0x000000ffff027224 */ /* 0x000fe200078e0a00 */
[----:B------:R-:W-:Y:S01]  /*a530*/  LOP3.LUT R3, R10, R3, RZ, 0xc0, !PT ;  /* 0x000000030a037212 */ /* 0x000fe200078ec0ff */
[----:B------:R-:W-:Y:S02]  /*a540*/  IMAD R19, R24, R0, R19 ;  /* 0x0000000018137224 */ /* 0x000fe400078e0213 */
[----:B0-----:R-:W-:-:S04]  /*a550*/  IMAD R0, R2, R25, R13 ;  /* 0x0000001902007224 */ /* 0x001fc800078e020d */
[----:B------:R-:W-:Y:S01]  /*a560*/  IMAD R2, R0, R14, R3 ;  /* 0x0000000e00027224 */ /* 0x000fe200078e0203 */
[----:B----4-:R-:W-:Y:S01]  /*a570*/  ISETP.NE.AND P0, PT, R4, 0x1, PT ;  /* 0x000000010400780c */ /* 0x010fe20003f05270 */
[----:B------:R-:W-:-:S05]  /*a580*/  IMAD.MOV.U32 R4, RZ, RZ, 0x1 ;  /* 0x00000001ff047424 */ /* 0x000fca00078e00ff */
[----:B------:R-:W-:-:S07]  /*a590*/  PRMT R0, R4, 0x7610, R0 ;  /* 0x0000761004007816 */ /* 0x000fce0000000000 */
[----:B------:R-:W-:-:S04]  /*a5a0*/  @P0 IMAD R22, R15, R12, R20 ;  /* 0x0000000c0f160224 */ /* 0x000fc800078e0214 */
[----:B------:R-:W-:-:S05]  /*a5b0*/  IMAD R19, R19, R28, R22 ;  /* 0x0000001c13137224 */ /* 0x000fca00078e0216 */
[----:B------:R-:W-:Y:S02]  /*a5c0*/  SEL R22, R2, R19, !P0 ;  /* 0x0000001302167207 */ /* 0x000fe40004000000 */
[----:B------:R-:W-:Y:S01]  /*a5d0*/  SEL R19, R19, R2, !P0 ;  /* 0x0000000213137207 */ /* 0x000fe20004000000 */
[----:B------:R-:W-:-:S07]  /*a5e0*/  IMAD.MOV.U32 R2, RZ, RZ, R11 ;  /* 0x000000ffff027224 */ /* 0x000fce00078e000b */
.L_x_291:
[----:B------:R-:W-:Y:S02]  /*a5f0*/  LOP3.LUT P0, RZ, R0, 0xff, RZ, 0xc0, !PT ;  /* 0x000000ff00ff7812 */ /* 0x000fe4000780c0ff */
[----:B------:R-:W-:-:S11]  /*a600*/  LOP3.LUT R175, R175, 0x1, RZ, 0x3c, !PT ;  /* 0x00000001afaf7812 */ /* 0x000fd600078e3cff */
[----:B------:R-:W-:Y:S05]  /*a610*/  @P0 BRA `(.L_x_294) ;  /* 0xffffff7000240947 */ /* 0x000fea000383ffff */
[----:B------:R-:W-:Y:S05]  /*a620*/  EXIT ;  /* 0x000000000000794d */ /* 0x000fea0003800000 */
.L_x_17:
[----:B------:R-:W-:-:S08]  /*a630*/  ISETP.NE.AND P0, PT, R5, RZ, PT ;  /* 0x000000ff0500720c */ /* 0x000fd00003f05270 */
[----:B0-----:R-:W0:-:S00]  /*a640*/  USETMAXREG.DEALLOC.CTAPOOL 0x28 ;  /* 0x00000028000079c8 */ /* 0x001e0000080e0500 */
[----:B------:R-:W-:Y:S05]  /*a650*/  @P0 EXIT ;  /* 0x000000000000094d */ /* 0x000fea0003800000 */
[----:B0-----:R-:W-:Y:S01]  /*a660*/  LOP3.LUT P0, RZ, R8, 0xff, RZ, 0xc0, !PT ;  /* 0x000000ff08ff7812 */ /* 0x001fe2000780c0ff */
[----:B------:R-:W-:Y:S02]  /*a670*/  IMAD.MOV.U32 R0, RZ, RZ, 0x1 ;  /* 0x00000001ff007424 */ /* 0x000fe400078e00ff */
[----:B------:R-:W-:-:S10]  /*a680*/  IMAD.MOV.U32 R7, RZ, RZ, RZ ;  /* 0x000000ffff077224 */ /* 0x000fd400078e00ff */
[----:B------:R-:W-:Y:S05]  /*a690*/  @!P0 BRA `(.L_x_295) ;  /* 0x0000000c00788947 */ /* 0x000fea0003800000 */
[----:B------:R-:W0:Y:S01]  /*a6a0*/  S2UR UR9, SR_CgaCtaId ;  /* 0x00000000000979c3 */ /* 0x000e220000008800 */
[----:B------:R-:W-:Y:S01]  /*a6b0*/  ULDC UR5, c[0x0][0x658] ;  /* 0x0001960000057ab9 */ /* 0x000fe20000000800 */
[----:B------:R-:W-:Y:S01]  /*a6c0*/  UMOV UR10, 0xffffffff ;  /* 0xffffffff000a7882 */ /* 0x000fe20000000000 */
[----:B------:R-:W-:Y:S01]  /*a6d0*/  UMOV UR11, 0x1 ;  /* 0x00000001000b7882 */ /* 0x000fe20000000000 */
[----:B------:R-:W-:Y:S01]  /*a6e0*/  USHF.L.U32 UR10, UR10, UR5, URZ ;  /* 0x000000050a0a7299 */ /* 0x000fe2000800063f */
[----:B------:R-:W-:Y:S01]  /*a6f0*/  LOP3.LUT P0, RZ, R4, 0x1f, RZ, 0xc0, !PT ;  /* 0x0000001f04ff7812 */ /* 0x000fe2000780c0ff */
[----:B------:R-:W-:Y:S01]  /*a700*/  BSSY B0, `(.L_x_295) ;  /* 0x00000d7000007945 */ /* 0x000fe20003800000 */
[C---:B------:R-:W-:Y:S01]  /*a710*/  ISETP.NE.AND P2, PT, R3.reuse, RZ, PT ;  /* 0x000000ff0300720c */ /* 0x040fe20003f45270 */
[----:B------:R-:W-:Y:S01]  /*a720*/  ULOP3.LUT UR13, URZ, UR10, URZ, 0x33, !UPT ;  /* 0x0000000a3f0d7292 */ /* 0x000fe2000f8e333f */
[----:B------:R-:W-:Y:S01]  /*a730*/  ISETP.NE.OR P0, PT, R3, RZ, !P0 ;  /* 0x000000ff0300720c */ /* 0x000fe20004705670 */
[----:B------:R-:W-:Y:S01]  /*a740*/  IMAD.MOV.U32 R8, RZ, RZ, 0x1 ;  /* 0x00000001ff087424 */ /* 0x000fe200078e00ff */
[----:B------:R-:W-:Y:S01]  /*a750*/  LOP3.LUT R6, R16, 0x2, RZ, 0xfc, !PT ;  /* 0x0000000210067812 */ /* 0x000fe200078efcff */
[----:B------:R-:W-:Y:S01]  /*a760*/  IMAD.MOV.U32 R0, RZ, RZ, 0x1 ;  /* 0x00000001ff007424 */ /* 0x000fe200078e00ff */
[----:B------:R-:W-:Y:S01]  /*a770*/  ULDC UR4, c[0x0][0x600] ;  /* 0x0001800000047ab9 */ /* 0x000fe20000000800 */
[----:B------:R-:W-:Y:S01]  /*a780*/  IMAD.MOV.U32 R7, RZ, RZ, RZ ;  /* 0x000000ffff077224 */ /* 0x000fe200078e00ff */
[----:B------:R-:W-:Y:S01]  /*a790*/  UMOV UR18, 0x5 ;  /* 0x0000000500127882 */ /* 0x000fe20000000000 */
[----:B------:R-:W-:-:S02]  /*a7a0*/  UIADD3 UR26, UR40, 0x1, URZ ;  /* 0x00000001281a7890 */ /* 0x000fc4000fffe03f */
[----:B------:R-:W-:Y:S02]  /*a7b0*/  UIADD3 UR4, UR4, -0x1, URZ ;  /* 0xffffffff04047890 */ /* 0x000fe4000fffe03f */
[----:B------:R-:W-:Y:S01]  /*a7c0*/  USHF.L.U32 UR5, UR11, UR5, URZ ;  /* 0x000000050b057299 */ /* 0x000fe2000800063f */
[----:B------:R-:W-:Y:S01]  /*a7d0*/  ULDC.64 UR24, c[0x0][0x198] ;  /* 0x0000660000187ab9 */ /* 0x000fe20000000a00 */
[----:B0-----:R-:W-:Y:S02]  /*a7e0*/  ULOP3.LUT UR8, UR9, 0x1, URZ, 0xc0, !UPT ;  /* 0x0000000109087892 */ /* 0x001fe4000f8ec03f */
[----:B------:R-:W-:Y:S02]  /*a7f0*/  USHF.R.U32.HI UR27, URZ, 0x1, UR9 ;  /* 0x000000013f1b7899 */ /* 0x000fe40008011609 */
[----:B------:R-:W-:Y:S02]  /*a800*/  USHF.L.U32 UR6, UR9, 0x7, URZ ;  /* 0x0000000709067899 */ /* 0x000fe4000800063f */
[----:B------:R-:W-:-:S02]  /*a810*/  USHF.L.U32 UR7, UR9, 0xd, URZ ;  /* 0x0000000d09077899 */ /* 0x000fc4000800063f */
[----:B------:R-:W-:Y:S02]  /*a820*/  ULOP3.LUT UR9, UR9, 0xfffffffe, URZ, 0xc0, !UPT ;  /* 0xfffffffe09097892 */ /* 0x000fe4000f8ec03f */
[----:B------:R-:W-:Y:S02]  /*a830*/  UISETP.GT.U32.AND UP0, UPT, UR8, 0xffff, UPT ;  /* 0x0000ffff0800788c */ /* 0x000fe4000bf04070 */
[----:B------:R-:W-:Y:S02]  /*a840*/  USHF.L.U32 UR10, UR11, UR9, URZ ;  /* 0x000000090b0a7299 */ /* 0x000fe4000800063f */
[----:B------:R-:W-:Y:S02]  /*a850*/  ULOP3.LUT UR9, UR9, 0x1, URZ, 0xfc, !UPT ;  /* 0x0000000109097892 */ /* 0x000fe4000f8efc3f */
[----:B------:R-:W-:Y:S02]  /*a860*/  USEL UR8, UR8, 0xffff, !UP0 ;  /* 0x0000ffff08087887 */ /* 0x000fe4000c000000 */
[----:B------:R-:W-:-:S02]  /*a870*/  USHF.L.U32 UR9, UR11, UR9, URZ ;  /* 0x000000090b097299 */ /* 0x000fc4000800063f */
[----:B------:R-:W-:Y:S02]  /*a880*/  ULOP3.LUT UR8, UR8, 0xffff, URZ, 0xc0, !UPT ;  /* 0x0000ffff08087892 */ /* 0x000fe4000f8ec03f */
[----:B------:R-:W-:Y:S02]  /*a890*/  ULOP3.LUT UR6, UR6, 0x80, URZ, 0xc0, !UPT ;  /* 0x0000008006067892 */ /* 0x000fe4000f8ec03f */
[----:B------:R-:W-:Y:S02]  /*a8a0*/  ULOP3.LUT UR7, UR7, 0x2000, URZ, 0xc0, !UPT ;  /* 0x0000200007077892 */ /* 0x000fe4000f8ec03f */
[----:B------:R-:W-:Y:S02]  /*a8b0*/  ULOP3.LUT UR19, UR10, UR9, URZ, 0xfc, !UPT ;  /* 0x000000090a137292 */ /* 0x000fe4000f8efc3f */
[----:B------:R-:W-:-:S12]  /*a8c0*/  USHF.L.U32 UR18, UR18, UR8, URZ ;  /* 0x0000000812127299 */ /* 0x000fd8000800063f */
.L_x_307:
[----:B------:R-:W-:-:S03]  /*a8d0*/  UMOV UR8, 0xffffffff ;  /* 0xffffffff00087882 */ /* 0x000fc60000000000 */
[----:B------:R-:W-:Y:S05]  /*a8e0*/  BRA.DIV UR8, `(.L_x_296) ;  /* 0x00000012081c7947 */ /* 0x000fea000b800000 */
[----:B------:R-:W-:-:S13]  /*a8f0*/  ELECT P6, URZ, PT ;  /* 0x00000000003f782f */ /* 0x000fda00038c0000 */
.L_x_321:
[----:B------:R-:W0:Y:S01]  /*a900*/  LDC R3, c[0x0][0x28c] ;  /* 0x0000a300ff037b82 */ /* 0x000e220000000800 */
[----:B------:R-:W-:Y:S01]  /*a910*/  BSSY B1, `(.L_x_297) ;  /* 0x000003d000017945 */ /* 0x000fe20003800000 */
[----:B0-----:R-:W-:-:S13]  /*a920*/  ISETP.LT.OR P6, PT, R3, 0x1, !P6 ;  /* 0x000000010300780c */ /* 0x001fda00077c1670 */
[----:B------:R-:W-:Y:S05]  /*a930*/  @P6 BRA `(.L_x_298) ;  /* 0x0000000000e86947 */ /* 0x000fea0003800000 */
[----:B------:R-:W-:Y:S01]  /*a940*/  LEA R19, R19, UR27, 0x1 ;  /* 0x0000001b13137c11 */ /* 0x000fe2000f8e08ff */
[----:B------:R-:W-:Y:S01]  /*a950*/  IMAD.MOV.U32 R11, RZ, RZ, RZ ;  /* 0x000000ffff0b7224 */ /* 0x000fe200078e00ff */
[----:B------:R-:W-:Y:S01]  /*a960*/  LEA R22, R22, UR6, 0x8 ;  /* 0x0000000616167c11 */ /* 0x000fe2000f8e40ff */
[----:B------:R-:W-:Y:S02]  /*a970*/  IMAD.U32 R13, RZ, RZ, UR26 ;  /* 0x0000001aff0d7e24 */ /* 0x000fe4000f8e00ff */
[----:B------:R-:W-:Y:S02]  /*a980*/  IMAD.MOV.U32 R3, RZ, RZ, R0 ;  /* 0x000000ffff037224 */ /* 0x000fe400078e0000 */
[----:B------:R-:W-:Y:S02]  /*a990*/  IMAD.MOV.U32 R4, RZ, RZ, R7 ;  /* 0x000000ffff047224 */ /* 0x000fe400078e0007 */
[----:B------:R-:W-:-:S07]  /*a9a0*/  IMAD.SHL.U32 R19, R19, 0x20, RZ ;  /* 0x0000002013137824 */ /* 0x000fce00078e00ff */
.L_x_302:
[----:B------:R-:W0:Y:S01]  /*a9b0*/  S2R R10, SR_CgaCtaId ;  /* 0x00000000000a7919 */ /* 0x000e220000008800 */
[----:B------:R-:W-:Y:S01]  /*a9c0*/  MOV R5, 0x400 ;  /* 0x0000040000057802 */ /* 0x000fe20000000f00 */
[----:B------:R-:W1:Y:S03]  /*a9d0*/  @!P2 LDC R9, c[0x0][0x500] ;  /* 0x00014000ff09ab82 */ /* 0x000e660000000800 */
[----:B0-----:R-:W-:Y:S02]  /*a9e0*/  LEA R12, R10, R5, 0x18 ;  /* 0x000000050a0c7211 */ /* 0x001fe400078ec0ff */
[----:B------:R-:W-:-:S03]  /*a9f0*/  SHF.L.U32 R5, R3, 0x1f, RZ ;  /* 0x0000001f03057819 */ /* 0x000fc600000006ff */
[----:B------:R-:W-:-:S04]  /*aa00*/  IMAD R10, R4, 0x8, R12 ;  /* 0x00000008040a7824 */ /* 0x000fc800078e020c */
[----:B------:R-:W0:Y:S02]  /*aa10*/  SYNCS.PHASECHK.TRANS64.TRYWAIT P1, [R10+URZ+0x28], R5 ;  /* 0x000028050a0075a7 */ /* 0x000e24000802017f */
[----:B01----:R-:W-:Y:S05]  /*aa20*/  @!P1 BRA `(.L_x_299) ;  /* 0x0000000c00ec9947 */ /* 0x003fea0003800000 */
.L_x_322:
[----:B0-----:R-:W-:Y:S01]  /*aa30*/  PRMT R5, R6, 0x9910, RZ ;  /* 0x0000991006057816 */ /* 0x001fe200000000ff */
[----:B------:R0:W-:Y:S03]  /*aa40*/  @!P2 SYNCS.ARRIVE.TRANS64 RZ, [R10+URZ], R9 ;  /* 0x000000090affa9a7 */ /* 0x0001e6000800003f */
[----:B------:R-:W-:-:S13]  /*aa50*/  ISETP.NE.AND P1, PT, R5, 0x2, PT ;  /* 0x000000020500780c */ /* 0x000fda0003f25270 */
[----:B0-----:R-:W-:Y:S05]  /*aa60*/  @P1 BRA `(.L_x_300) ;  /* 0x0000000000041947 */ /* 0x001fea0003800000 */
[----:B------:R-:W-:Y:S01]  /*aa70*/  BPT.TRAP 0x1 ;  /* 0x000000040000795c */ /* 0x000fe20000300000 */
.L_x_300:
[----:B------:R-:W-:Y:S05]  /*aa80*/  @P0 BRA `(.L_x_301) ;  /* 0x0000000000040947 */ /* 0x000fea0003800000 */
[----:B------:R-:W-:Y:S01]  /*aa90*/  BPT.TRAP 0x1 ;  /* 0x000000040000795c */ /* 0x000fe20000300000 */
.L_x_301:
[----:B------:R-:W-:Y:S01]  /*aaa0*/  LEA R5, R4, UR27, 0x1 ;  /* 0x0000001b04057c11 */ /* 0x000fe2000f8e08ff */
[----:B------:R-:W-:Y:S01]  /*aab0*/  VIADD R13, R13, 0xffffffff ;  /* 0xffffffff0d0d7836 */ /* 0x000fe20000000000 */
[----:B------:R-:W-:Y:S01]  /*aac0*/  R2UR UR22, R19 ;  /* 0x00000000131672ca */ /* 0x000fe200000e0000 */
[----:B------:R-:W-:Y:S01]  /*aad0*/  UIADD3 UR14, UP0, UR24, 0xf0, URZ ;  /* 0x000000f0180e7890 */ /* 0x000fe2000ff1e03f */
[----:B------:R-:W-:Y:S01]  /*aae0*/  R2UR UR9, R10 ;  /* 0x000000000a0972ca */ /* 0x000fe200000e0000 */
[----:B------:R-:W-:Y:S01]  /*aaf0*/  IMAD.SHL.U32 R5, R5, 0x800, RZ ;  /* 0x0000080005057824 */ /* 0x000fe200078e00ff */
[----:B------:R-:W-:Y:S01]  /*ab00*/  R2UR UR10, R11 ;  /* 0x000000000b0a72ca */ /* 0x000fe200000e0000 */
[----:B------:R-:W-:Y:S01]  /*ab10*/  UIADD3 UR30, UP1, UR24, 0x1f0, URZ ;  /* 0x000001f0181e7890 */ /* 0x000fe2000ff3e03f */
[----:B------:R-:W-:Y:S01]  /*ab20*/  R2UR UR12, R2 ;  /* 0x00000000020c72ca */ /* 0x000fe200000e0000 */
[--C-:B------:R-:W-:Y:S01]  /*ab30*/  IMAD R9, R5, 0x2, R12.reuse ;  /* 0x0000000205097824 */ /* 0x100fe200078e020c */
[----:B------:R-:W-:Y:S01]  /*ab40*/  LEA R5, R4, UR7, 0xe ;  /* 0x0000000704057c11 */ /* 0x000fe2000f8e70ff */
[----:B------:R-:W-:Y:S01]  /*ab50*/  UIADD3.X UR15, URZ, UR25, URZ, UP0, !UPT ;  /* 0x000000193f0f7290 */ /* 0x000fe200087fe43f */
[----:B------:R-:W-:Y:S01]  /*ab60*/  R2UR UR23, R22 ;  /* 0x00000000161772ca */ /* 0x000fe200000e0000 */
[----:B------:R-:W-:Y:S01]  /*ab70*/  UPRMT UR20, URZ, 0x5410, UR18 ;  /* 0x000054103f147896 */ /* 0x000fe20008000012 */
[----:B------:R-:W-:Y:S01]  /*ab80*/  R2UR UR8, R9 ;  /* 0x00000000090872ca */ /* 0x000fe200000e0000 */
[----:B------:R-:W-:Y:S01]  /*ab90*/  IMAD R5, R5, 0x2, R12 ;  /* 0x0000000205057824 */ /* 0x000fe200078e020c */
[----:B------:R-:W-:Y:S01]  /*aba0*/  ISETP.GT.AND P3, PT, R13, 0x1, PT ;  /* 0x000000010d00780c */ /* 0x000fe20003f64270 */
[----:B------:R-:W-:Y:S01]  /*abb0*/  VIADD R4, R4, 0x1 ;  /* 0x0000000104047836 */ /* 0x000fe20000000000 */
[----:B------:R-:W-:Y:S01]  /*abc0*/  UPRMT UR28, URZ, 0x5410, UR19 ;  /* 0x000054103f1c7896 */ /* 0x000fe20008000013 */
[----:B------:R-:W-:Y:S01]  /*abd0*/  VIADD R11, R11, 0x40 ;  /* 0x000000400b0b7836 */ /* 0x000fe20000000000 */
[----:B------:R-:W-:Y:S01]  /*abe0*/  R2UR UR11, R5 ;  /* 0x00000000050b72ca */ /* 0x000fe200000e0000 */
[----:B------:R-:W-:Y:S01]  /*abf0*/  UIADD3.X UR31, URZ, UR25, URZ, UP1, !UPT ;  /* 0x000000193f1f7290 */ /* 0x000fe20008ffe43f */
[----:B------:R-:W-:Y:S01]  /*ac00*/  ISETP.NE.AND P1, PT, R4, 0x5, PT ;  /* 0x000000050400780c */ /* 0x000fe20003f25270 */
[----:B------:R-:W-:Y:S01]  /*ac10*/  UMOV UR16, 0x0 ;  /* 0x0000000000107882 */ /* 0x000fe20000000000 */
[----:B------:R-:W-:-:S02]  /*ac20*/  UMOV UR17, 0x10000000 ;  /* 0x1000000000117882 */ /* 0x000fc40000000000 */
[----:B------:R-:W-:Y:S01]  /*ac30*/  SEL R10, RZ, 0x1, P1 ;  /* 0x00000001ff0a7807 */ /* 0x000fe20000800000 */
[----:B------:R-:W-:Y:S01]  /*ac40*/  UIADD3 UR8, UR8, 0x180, URZ ;  /* 0x0000018008087890 */ /* 0x000fe2000fffe03f */
[----:B------:R-:W-:Y:S02]  /*ac50*/  SEL R4, R4, RZ, P1 ;  /* 0x000000ff04047207 */ /* 0x000fe40000800000 */
[----:B------:R-:W-:-:S03]  /*ac60*/  LOP3.LUT R3, R3, R10, RZ, 0x3c, !PT ;  /* 0x0000000a03037212 */ /* 0x000fc600078e3cff */
[----:B------:R-:W-:-:S03]  /*ac70*/  UIADD3 UR21, UR11, 0xa180, URZ ;  /* 0x0000a1800b157890 */ /* 0x000fc6000fffe03f */
[----:B------:R-:W-:Y:S02]  /*ac80*/  UMOV UR11, UR22 ;  /* 0x00000016000b7c82 */ /* 0x000fe40008000000 */
[----:B------:R0:W-:Y:S02]  /*ac90*/  UTMALDG.3D.MULTICAST [UR8], [UR14], UR20, desc[UR16] ;  /* 0x000010080e0073b4 */ /* 0x0001e40008011814 */
[----:B0-----:R-:W-:Y:S01]  /*aca0*/  UMOV UR8, UR21 ;  /* 0x0000001500087c82 */ /* 0x001fe20008000000 */
[----:B------:R-:W-:Y:S02]  /*acb0*/  UMOV UR11, UR23 ;  /* 0x00000017000b7c82 */ /* 0x000fe40008000000 */
[----:B------:R0:W-:Y:S02]  /*acc0*/  UTMALDG.3D.MULTICAST [UR8], [UR30], UR28, desc[UR16] ;  /* 0x000010081e0073b4 */ /* 0x0001e4000801181c */
[----:B0-----:R-:W-:Y:S05]  /*acd0*/  @P3 BRA `(.L_x_302) ;  /* 0xfffffffc00343947 */ /* 0x001fea000383ffff */
.L_x_298:
[----:B------:R-:W-:Y:S05]  /*ace0*/  BSYNC B1 ;  /* 0x0000000000017941 */ /* 0x000fea0003800000 */
.L_x_297:
[----:B------:R-:W2:Y:S01]  /*acf0*/  LDL.64 R14, [R1] ;  /* 0x00000000010e7983 */ /* 0x000ea20000100a00 */
[----:B------:R-:W-:Y:S01]  /*ad00*/  LOP3.LUT P4, RZ, R8, 0xff, RZ, 0xc0, !PT ;  /* 0x000000ff08ff7812 */ /* 0x000fe2000788c0ff */
[----:B------:R-:W-:Y:S01]  /*ad10*/  VIADD R4, R7, UR40 ;  /* 0x0000002807047c36 */ /* 0x000fe20008000000 */
[----:B------:R-:W-:Y:S01]  /*ad20*/  ULDC.64 UR8, c[0x0][0x650] ;  /* 0x0001940000087ab9 */ /* 0x000fe20000000a00 */
[----:B------:R-:W-:Y:S01]  /*ad30*/  IMAD.U32 R7, RZ, RZ, UR40 ;  /* 0x00000028ff077e24 */ /* 0x000fe2000f8e00ff */
[----:B------:R-:W-:Y:S01]  /*ad40*/  UISETP.GE.U32.AND UP0, UPT, UR40, 0x5, UPT ;  /* 0x000000052800788c */ /* 0x000fe2000bf06070 */
[----:B------:R-:W-:Y:S01]  /*ad50*/  BSSY B1, `(.L_x_303) ;  /* 0x000006f000017945 */ /* 0x000fe20003800000 */
[----:B------:R-:W-:Y:S01]  /*ad60*/  ISETP.GT.U32.AND P1, PT, R4, 0x4, PT ;  /* 0x000000040400780c */ /* 0x000fe20003f24070 */
[----:B------:R-:W-:Y:S01]  /*ad70*/  IMAD.MOV.U32 R19, RZ, RZ, -0x1 ;  /* 0xffffffffff137424 */ /* 0x000fe200078e00ff */
[----:B------:R-:W-:Y:S01]  /*ad80*/  PRMT R8, RZ, 0x7610, R8 ;  /* 0x00007610ff087816 */ /* 0x000fe20000000008 */
[----:B------:R-:W-:Y:S01]  /*ad90*/  IMAD.MOV.U32 R22, RZ, RZ, -0x1 ;  /* 0xffffffffff167424 */ /* 0x000fe200078e00ff */
[----:B------:R-:W-:-:S02]  /*ada0*/  ISETP.LT.U32.AND P1, PT, R7, 0x5, P1 ;  /* 0x000000050700780c */ /* 0x000fc40000f21070 */
[----:B------:R-:W-:Y:S01]  /*adb0*/  PLOP3.LUT P3, PT, PT, PT, UP0, 0x80, 0x0 ;  /* 0x000000000000781c */ /* 0x000fe20003f6f008 */
[----:B------:R-:W0:Y:S01]  /*adc0*/  @P4 S2R R3, SR_CgaCtaId ;  /* 0x0000000000034919 */ /* 0x000e220000008800 */
[----:B------:R-:W-:-:S04]  /*add0*/  @P4 MOV R2, 0x400 ;  /* 0x0000040000024802 */ /* 0x000fc80000000f00 */
[----:B0-----:R-:W-:Y:S01]  /*ade0*/  @P4 LEA R5, R3, R2, 0x18 ;  /* 0x0000000203054211 */ /* 0x001fe200078ec0ff */
[----:B------:R-:W-:-:S03]  /*adf0*/  IMAD.WIDE.U32 R2, R4, -0x33333333, RZ ;  /* 0xcccccccd04027825 */ /* 0x000fc600078e00ff */
[----:B------:R0:W-:Y:S01]  /*ae00*/  @P4 SYNCS.ARRIVE.TRANS64.A1T0 RZ, [R5+URZ+0x88], RZ ;  /* 0x000088ff05ff49a7 */ /* 0x0001e2000810003f */
[----:B------:R-:W-:Y:S01]  /*ae10*/  IMAD.MOV.U32 R2, RZ, RZ, -0x1 ;  /* 0xffffffffff027424 */ /* 0x000fe200078e00ff */
[----:B0-----:R-:W-:Y:S02]  /*ae20*/  SHF.R.U32.HI R5, RZ, 0x2, R3 ;  /* 0x00000002ff057819 */ /* 0x001fe40000011603 */
[----:B------:R-:W-:-:S03]  /*ae30*/  SEL R3, RZ, 0x1, !P1 ;  /* 0x00000001ff037807 */ /* 0x000fc60004800000 */
[----:B------:R-:W-:Y:S01]  /*ae40*/  IMAD R7, R5, -0x5, R4 ;  /* 0xfffffffb05077824 */ /* 0x000fe200078e0204 */
[----:B------:R-:W-:Y:S02]  /*ae50*/  LOP3.LUT R0, R0, R3, RZ, 0x3c, !PT ;  /* 0x0000000300007212 */ /* 0x000fe400078e3cff */
[----:B------:R-:W-:Y:S02]  /*ae60*/  PRMT R3, RZ, 0x7610, R3 ;  /* 0x00007610ff037816 */ /* 0x000fe40000000003 */
[----:B------:R-:W-:Y:S02]  /*ae70*/  @P3 LOP3.LUT R0, R0, 0x1, R5, 0x78, !PT ;  /* 0x0000000100003812 */ /* 0x000fe400078e7805 */
[----:B--2---:R-:W-:-:S04]  /*ae80*/  IADD3 R18, P4, R18, R14, RZ ;  /* 0x0000000e12127210 */ /* 0x004fc80007f9e0ff */
[----:B------:R-:W-:Y:S01]  /*ae90*/  ISETP.GE.U32.AND P1, PT, R18, UR8, PT ;  /* 0x0000000812007c0c */ /* 0x000fe2000bf26070 */
[----:B------:R-:W-:-:S05]  /*aea0*/  IMAD.X R17, R17, 0x1, R23, P4 ;  /* 0x0000000111117824 */ /* 0x000fca00020e0617 */
[----:B------:R-:W-:-:S13]  /*aeb0*/  ISETP.GE.U32.AND.EX P1, PT, R17, UR9, PT, P1 ;  /* 0x0000000911007c0c */ /* 0x000fda000bf26110 */
[----:B------:R-:W-:Y:S05]  /*aec0*/  @P1 BRA `(.L_x_304) ;  /* 0x00000004005c1947 */ /* 0x000fea0003800000 */
[----:B------:R-:W0:Y:S01]  /*aed0*/  S2R R11, SR_CTAID.X ;  /* 0x00000000000b7919 */ /* 0x000e220000002500 */
[----:B------:R-:W-:Y:S01]  /*aee0*/  ULDC.64 UR8, c[0x0][0x628] ;  /* 0x00018a0000087ab9 */ /* 0x000fe20000000a00 */
[----:B------:R-:W1:Y:S01]  /*aef0*/  LDC R12, c[0x0][0x144] ;  /* 0x00005100ff0c7b82 */ /* 0x000e620000000800 */
[----:B------:R-:W-:Y:S01]  /*af00*/  ISETP.NE.U32.AND P1, PT, RZ, UR8, PT ;  /* 0x00000008ff007c0c */ /* 0x000fe2000bf25070 */
[----:B------:R-:W2:Y:S01]  /*af10*/  S2R R9, SR_CTAID.Y ;  /* 0x0000000000097919 */ /* 0x000ea20000002600 */
[----:B------:R-:W-:Y:S01]  /*af20*/  ULDC UR10, c[0x0][0x150] ;  /* 0x00005400000a7ab9 */ /* 0x000fe20000000800 */
[----:B------:R-:W-:Y:S01]  /*af30*/  ULDC UR11, c[0x0][0x630] ;  /* 0x00018c00000b7ab9 */ /* 0x000fe20000000800 */
[----:B------:R-:W-:Y:S01]  /*af40*/  ISETP.NE.AND.EX P1, PT, RZ, UR9, PT, P1 ;  /* 0x00000009ff007c0c */ /* 0x000fe2000bf25310 */
[----:B------:R-:W-:Y:S01]  /*af50*/  IMAD.MOV.U32 R2, RZ, RZ, R18 ;  /* 0x000000ffff027224 */ /* 0x000fe200078e0012 */
[----:B0-----:R-:W-:-:S05]  /*af60*/  I2FP.F32.U32 R3, R11 ;  /* 0x0000000b00037245 */ /* 0x001fca0000201000 */
[----:B------:R-:W-:Y:S01]  /*af70*/  FMUL R14, R3, UR10 ;  /* 0x0000000a030e7c20 */ /* 0x000fe20008400000 */
[----:B------:R-:W-:-:S05]  /*af80*/  IMAD.MOV.U32 R3, RZ, RZ, R17 ;  /* 0x000000ffff037224 */ /* 0x000fca00078e0011 */
[----:B--2---:R-:W-:Y:S05]  /*af90*/  @!P1 BRA `(.L_x_305) ;  /* 0x0000000000289947 */ /* 0x004fea0003800000 */
[----:B------:R-:W-:Y:S02]  /*afa0*/  ULDC UR10, c[0x0][0x634] ;  /* 0x00018d00000a7ab9 */ /* 0x000fe40000000800 */
[----:B------:R-:W-:-:S05]  /*afb0*/  IADD3 R3, P1, R18, UR10, RZ ;  /* 0x0000000a12037c10 */ /* 0x000fca000ff3e0ff */
[----:B------:R-:W-:-:S04]  /*afc0*/  IMAD.X R13, RZ, RZ, R17, P1 ;  /* 0x000000ffff0d7224 */ /* 0x000fc800008e0611 */
[----:B------:R-:W-:-:S04]  /*afd0*/  IMAD.WIDE.U32 R4, R13, UR8, RZ ;  /* 0x000000080d047c25 */ /* 0x000fc8000f8e00ff */
[----:B------:R-:W-:-:S04]  /*afe0*/  IMAD.WIDE.U32 R4, P1, R3, UR9, R4 ;  /* 0x0000000903047c25 */ /* 0x000fc8000f820004 */
[----:B------:R-:W-:-:S04]  /*aff0*/  IMAD.WIDE.U32 R2, R3, UR8, RZ ;  /* 0x0000000803027c25 */ /* 0x000fc8000f8e00ff */
[----:B------:R-:W-:Y:S01]  /*b000*/  IMAD.MOV.U32 R2, RZ, RZ, R5 ;  /* 0x000000ffff027224 */ /* 0x000fe200078e0005 */
[----:B------:R-:W-:Y:S01]  /*b010*/  IADD3 RZ, P3, R3, R4, RZ ;  /* 0x0000000403ff7210 */ /* 0x000fe20007f7e0ff */
[----:B------:R-:W-:-:S04]  /*b020*/  IMAD.X R3, RZ, RZ, RZ, P1 ;  /* 0x000000ffff037224 */ /* 0x000fc800008e06ff */
[----:B------:R-:W-:-:S08]  /*b030*/  IMAD.WIDE.U32.X R2, R13, UR9, R2, P3 ;  /* 0x000000090d027c25 */ /* 0x000fd000098e0402 */
.L_x_305:
[--C-:B------:R-:W-:Y:S01]  /*b040*/  SHF.R.U64 R10, R2, UR11, R3.reuse ;  /* 0x0000000b020a7c19 */ /* 0x100fe20008001203 */
[----:B------:R-:W0:Y:S01]  /*b050*/  F2I.U32.TRUNC.NTZ R14, R14 ;  /* 0x0000000e000e7305 */ /* 0x000e22000020f000 */
[----:B------:R-:W-:Y:S01]  /*b060*/  SHF.R.U32.HI R2, RZ, UR11, R3 ;  /* 0x0000000bff027c19 */ /* 0x000fe20008011603 */
[----:B------:R-:W-:Y:S01]  /*b070*/  ULDC.64 UR8, c[0x0][0x620] ;  /* 0x0001880000087ab9 */ /* 0x000fe20000000a00 */
[----:B------:R-:W-:Y:S01]  /*b080*/  IADD3 R5, P1, RZ, -R10, RZ ;  /* 0x8000000aff057210 */ /* 0x000fe20007f3e0ff */
[----:B------:R-:W-:Y:S01]  /*b090*/  IMAD.MOV.U32 R3, RZ, RZ, R17 ;  /* 0x000000ffff037224 */ /* 0x000fe200078e0011 */
[----:B------:R-:W-:-:S03]  /*b0a0*/  ULDC.64 UR10, c[0x0][0x640] ;  /* 0x00019000000a7ab9 */ /* 0x000fc60000000a00 */
[----:B------:R-:W-:Y:S01]  /*b0b0*/  IMAD.X R2, RZ, RZ, ~R2, P1 ;  /* 0x000000ffff027224 */ /* 0x000fe200008e0e02 */
[----:B------:R-:W-:-:S03]  /*b0c0*/  ISETP.NE.U32.AND P1, PT, RZ, UR10, PT ;  /* 0x0000000aff007c0c */ /* 0x000fc6000bf25070 */
[----:B------:R-:W-:Y:S01]  /*b0d0*/  IMAD R4, R2, UR8, RZ ;  /* 0x0000000802047c24 */ /* 0x000fe2000f8e02ff */
[----:B------:R-:W-:Y:S01]  /*b0e0*/  ISETP.NE.AND.EX P1, PT, RZ, UR11, PT, P1 ;  /* 0x0000000bff007c0c */ /* 0x000fe2000bf25310 */
[----:B------:R-:W-:-:S04]  /*b0f0*/  IMAD.MOV.U32 R2, RZ, RZ, R18 ;  /* 0x000000ffff027224 */ /* 0x000fc800078e0012 */
[----:B------:R-:W-:Y:S01]  /*b100*/  IMAD.WIDE.U32 R2, R5, UR8, R2 ;  /* 0x0000000805027c25 */ /* 0x000fe2000f8e0002 */
[----:B------:R-:W-:-:S03]  /*b110*/  ULDC UR8, c[0x0][0x618] ;  /* 0x0001860000087ab9 */ /* 0x000fc60000000800 */
[----:B------:R-:W-:Y:S01]  /*b120*/  IMAD R5, R5, UR9, R4 ;  /* 0x0000000905057c24 */ /* 0x000fe2000f8e0204 */
[----:B------:R-:W-:Y:S01]  /*b130*/  ULDC UR9, c[0x0][0x154] ;  /* 0x0000550000097ab9 */ /* 0x000fe20000000800 */
[----:B0-----:R-:W-:Y:S02]  /*b140*/  IMAD.MOV R4, RZ, RZ, -R14 ;  /* 0x000000ffff047224 */ /* 0x001fe400078e0a0e */
[----:B------:R-:W0:Y:S01]  /*b150*/  LDC R14, c[0x0][0x148] ;  /* 0x00005200ff0e7b82 */ /* 0x000e220000000800 */
[----:B------:R-:W-:Y:S02]  /*b160*/  IMAD.IADD R3, R3, 0x1, R5 ;  /* 0x0000000103037824 */ /* 0x000fe400078e0205 */
[----:B-1----:R-:W-:Y:S01]  /*b170*/  IMAD R11, R12, R4, R11 ;  /* 0x000000040c0b7224 */ /* 0x002fe200078e020b */
[----:B------:R-:W-:Y:S02]  /*b180*/  I2FP.F32.U32 R4, R9 ;  /* 0x0000000900047245 */ /* 0x000fe40000201000 */
[----:B------:R-:W-:-:S02]  /*b190*/  SHF.R.U64 R12, R2, UR8, R3 ;  /* 0x00000008020c7c19 */ /* 0x000fc40008001203 */
[----:B------:R-:W-:Y:S01]  /*b1a0*/  SHF.R.U32.HI R3, RZ, UR8, R3 ;  /* 0x00000008ff037c19 */ /* 0x000fe20008011603 */
[----:B------:R-:W-:Y:S01]  /*b1b0*/  FMUL R4, R4, UR9 ;  /* 0x0000000904047c20 */ /* 0x000fe20008400000 */
[----:B------:R-:W-:Y:S02]  /*b1c0*/  ULDC UR8, c[0x0][0x608] ;  /* 0x0001820000087ab9 */ /* 0x000fe40000000800 */
[--C-:B------:R-:W-:Y:S01]  /*b1d0*/  SHF.R.U64 R15, R12, UR8, R3.reuse ;  /* 0x000000080c0f7c19 */ /* 0x100fe20008001203 */
[----:B------:R1:W2:Y:S01]  /*b1e0*/  F2I.U32.TRUNC.NTZ R20, R4 ;  /* 0x0000000400147305 */ /* 0x0002a2000020f000 */
[----:B------:R-:W-:Y:S01]  /*b1f0*/  SHF.R.U32.HI R2, RZ, UR8, R3 ;  /* 0x00000008ff027c19 */ /* 0x000fe20008011603 */
[----:B------:R-:W-:-:S03]  /*b200*/  ULDC UR8, c[0x0][0x658] ;  /* 0x0001960000087ab9 */ /* 0x000fc60000000800 */
[--C-:B------:R-:W-:Y:S02]  /*b210*/  SHF.R.U64 R13, R15, UR8, R2.reuse ;  /* 0x000000080f0d7c19 */ /* 0x100fe40008001202 */
[----:B------:R-:W-:-:S03]  /*b220*/  SHF.R.U32.HI R19, RZ, UR8, R2 ;  /* 0x00000008ff137c19 */ /* 0x000fc60008011602 */
[----:B------:R-:W-:Y:S02]  /*b230*/  IMAD.MOV.U32 R2, RZ, RZ, R13 ;  /* 0x000000ffff027224 */ /* 0x000fe400078e000d */
[----:B------:R-:W-:Y:S01]  /*b240*/  IMAD.MOV.U32 R3, RZ, RZ, R19 ;  /* 0x000000ffff037224 */ /* 0x000fe200078e0013 */
[----:B-1----:R-:W-:Y:S06]  /*b250*/  @!P1 BRA `(.L_x_306) ;  /* 0x0000000000289947 */ /* 0x002fec0003800000 */
        /* <DEDUP_REMOVED lines=10> */
.L_x_306:
[----:B------:R-:W1:Y:S01]  /*b300*/  LDC R4, c[0x0][0x65c] ;  /* 0x00019700ff047b82 */ /* 0x000e620000000800 */
[----:B------:R-:W-:Y:S01]  /*b310*/  ULDC UR8, c[0x0][0x648] ;  /* 0x0001920000087ab9 */ /* 0x000fe20000000800 */
[----:B------:R-:W-:Y:S01]  /*b320*/  LOP3.LUT R15, R15, UR13, RZ, 0xc0, !PT ;  /* 0x0000000d0f0f7c12 */ /* 0x000fe2000f8ec0ff */
[----:B--2---:R-:W-:Y:S01]  /*b330*/  IMAD.MOV R20, RZ, RZ, -R20 ;  /* 0x000000ffff147224 */ /* 0x004fe200078e0a14 */
[----:B------:R-:W-:Y:S01]  /*b340*/  SHF.R.U64 R2, R2, UR8, R3 ;  /* 0x0000000802027c19 */ /* 0x000fe20008001203 */
[----:B------:R-:W-:Y:S01]  /*b350*/  ULDC UR8, c[0x0][0x638] ;  /* 0x00018e0000087ab9 */ /* 0x000fe20000000800 */
[----:B------:R-:W-:Y:S01]  /*b360*/  LOP3.LUT R12, R12, UR4, RZ, 0xc0, !PT ;  /* 0x000000040c0c7c12 */ /* 0x000fe2000f8ec0ff */
[----:B------:R-:W-:Y:S01]  /*b370*/  ULDC UR9, c[0x0][0x610] ;  /* 0x0001840000097ab9 */ /* 0x000fe20000000800 */
[----:B------:R-:W-:Y:S01]  /*b380*/  IMAD.MOV.U32 R3, RZ, RZ, 0x1 ;  /* 0x00000001ff037424 */ /* 0x000fe200078e00ff */
[----:B-1----:R-:W-:Y:S01]  /*b390*/  ISETP.NE.AND P1, PT, R4, 0x1, PT ;  /* 0x000000010400780c */ /* 0x002fe20003f25270 */
[----:B------:R-:W-:-:S02]  /*b3a0*/  IMAD.MOV R4, RZ, RZ, -R2 ;  /* 0x000000ffff047224 */ /* 0x000fc400078e0a02 */
[----:B------:R-:W-:Y:S02]  /*b3b0*/  IMAD R2, R2, UR5, R15 ;  /* 0x0000000502027c24 */ /* 0x000fe4000f8e020f */
[----:B------:R-:W-:Y:S01]  /*b3c0*/  IMAD R13, R4, UR8, R13 ;  /* 0x00000008040d7c24 */ /* 0x000fe2000f8e020d */
[----:B------:R-:W-:-:S07]  /*b3d0*/  ULDC UR8, c[0x0][0x600] ;  /* 0x0001800000087ab9 */ /* 0x000fce0000000800 */
[----:B0-----:R-:W-:-:S04]  /*b3e0*/  @P1 IMAD R11, R14, R20, R9 ;  /* 0x000000140e0b1224 */ /* 0x001fc800078e0209 */
[----:B------:R-:W-:Y:S02]  /*b3f0*/  IMAD R11, R2, UR9, R11 ;  /* 0x00000009020b7c24 */ /* 0x000fe4000f8e020b */
[----:B------:R-:W-:-:S05]  /*b400*/  IMAD R2, R13, UR8, R12 ;  /* 0x000000080d027c24 */ /* 0x000fca000f8e020c */
[----:B------:R-:W-:Y:S02]  /*b410*/  SEL R22, R2, R11, !P1 ;  /* 0x0000000b02167207 */ /* 0x000fe40004800000 */
[----:B------:R-:W-:Y:S01]  /*b420*/  SEL R19, R11, R2, !P1 ;  /* 0x000000020b137207 */ /* 0x000fe20004800000 */
[----:B------:R-:W-:-:S07]  /*b430*/  IMAD.MOV.U32 R2, RZ, RZ, R10 ;  /* 0x000000ffff027224 */ /* 0x000fce00078e000a */
.L_x_304:
[----:B------:R-:W-:Y:S05]  /*b440*/  BSYNC B1 ;  /* 0x0000000000017941 */ /* 0x000fea0003800000 */
.L_x_303:
[----:B------:R-:W-:-:S13]  /*b450*/  LOP3.LUT P1, RZ, R3, 0xff, RZ, 0xc0, !PT ;  /* 0x000000ff03ff7812 */ /* 0x000fda000782c0ff */
[----:B------:R-:W-:Y:S05]  /*b460*/  @P1 BRA `(.L_x_307) ;  /* 0xfffffff400181947 */ /* 0x000fea000383ffff */
[----:B------:R-:W-:Y:S05]  /*b470*/  BSYNC B0 ;  /* 0x0000000000007941 */ /* 0x000fea0003800000 */
.L_x_295:
[----:B------:R-:W-:-:S03]  /*b480*/  UMOV UR8, 0xffffffff ;  /* 0xffffffff00087882 */ /* 0x000fc60000000000 */
[----:B------:R-:W-:Y:S05]  /*b490*/  BRA.DIV UR8, `(.L_x_308) ;  /* 0x0000000608647947 */ /* 0x000fea000b800000 */
[----:B------:R-:W-:-:S13]  /*b4a0*/  ELECT P6, URZ, PT ;  /* 0x00000000003f782f */ /* 0x000fda00038c0000 */
.L_x_325:
[----:B------:R-:W-:Y:S04]  /*b4b0*/  BSSY B0, `(.L_x_309) ;  /* 0x0000034000007945 */ /* 0x000fe80003800000 */
[----:B------:R-:W-:Y:S05]  /*b4c0*/  @!P6 BRA `(.L_x_310) ;  /* 0x0000000000c8e947 */ /* 0x000fea0003800000 */
[----:B------:R-:W-:-:S04]  /*b4d0*/  LOP3.LUT R16, R16, 0x2, RZ, 0xfc, !PT ;  /* 0x0000000210107812 */ /* 0x000fc800078efcff */
[----:B------:R-:W-:-:S13]  /*b4e0*/  ISETP.NE.AND P0, PT, R16, 0x3, PT ;  /* 0x000000031000780c */ /* 0x000fda0003f05270 */
[----:B------:R-:W-:Y:S05]  /*b4f0*/  @!P0 BRA `(.L_x_311) ;  /* 0x0000000000048947 */ /* 0x000fea0003800000 */
[----:B------:R-:W-:Y:S01]  /*b500*/  BPT.TRAP 0x1 ;  /* 0x000000040000795c */ /* 0x000fe20000300000 */
.L_x_311:
[----:B------:R-:W0:Y:S01]  /*b510*/  S2R R3, SR_CgaCtaId ;  /* 0x0000000000037919 */ /* 0x000e220000008800 */
[----:B------:R-:W-:Y:S02]  /*b520*/  MOV R2, 0x400 ;  /* 0x0000040000027802 */ /* 0x000fe40000000f00 */
[----:B------:R-:W-:Y:S02]  /*b530*/  SHF.L.U32 R4, R0, 0x1f, RZ ;  /* 0x0000001f00047819 */ /* 0x000fe400000006ff */
[----:B0-----:R-:W-:-:S05]  /*b540*/  LEA R2, R3, R2, 0x18 ;  /* 0x0000000203027211 */ /* 0x001fca00078ec0ff */
[----:B------:R-:W-:-:S04]  /*b550*/  VIADD R2, R2, 0x28 ;  /* 0x0000002802027836 */ /* 0x000fc80000000000 */
[C---:B------:R-:W-:Y:S02]  /*b560*/  IMAD R9, R7.reuse, 0x8, R2 ;  /* 0x0000000807097824 */ /* 0x040fe400078e0202 */
[----:B------:R-:W-:Y:S02]  /*b570*/  VIADD R7, R7, 0x1 ;  /* 0x0000000107077836 */ /* 0x000fe40000000000 */
[----:B------:R-:W0:Y:S03]  /*b580*/  SYNCS.PHASECHK.TRANS64.TRYWAIT P0, [R9+URZ], R4 ;  /* 0x00000004090075a7 */ /* 0x000e26000800017f */
[----:B------:R-:W-:-:S04]  /*b590*/  ISETP.NE.AND P1, PT, R7, 0x5, PT ;  /* 0x000000050700780c */ /* 0x000fc80003f25270 */
[----:B------:R-:W-:Y:S02]  /*b5a0*/  SEL R3, RZ, 0x1, P1 ;  /* 0x00000001ff037807 */ /* 0x000fe40000800000 */
[----:B------:R-:W-:Y:S02]  /*b5b0*/  SEL R7, R7, RZ, P1 ;  /* 0x000000ff07077207 */ /* 0x000fe40000800000 */
[----:B------:R-:W-:-:S03]  /*b5c0*/  LOP3.LUT R6, R0, R3, RZ, 0x3c, !PT ;  /* 0x0000000300067212 */ /* 0x000fc600078e3cff */
[----:B------:R-:W-:Y:S01]  /*b5d0*/  IMAD R8, R7, 0x8, R2 ;  /* 0x0000000807087824 */ /* 0x000fe200078e0202 */
[----:B------:R-:W-:Y:S01]  /*b5e0*/  SHF.L.U32 R5, R6, 0x1f, RZ ;  /* 0x0000001f06057819 */ /* 0x000fe200000006ff */
[----:B0-----:R-:W-:Y:S06]  /*b5f0*/  @!P0 BRA `(.L_x_312) ;  /* 0x00000004002c8947 */ /* 0x001fec0003800000 */
.L_x_326:
[----:B------:R-:W1:Y:S01]  /*b600*/  SYNCS.PHASECHK.TRANS64.TRYWAIT P0, [R8+URZ], R5 ;  /* 0x00000005080075a7 */ /* 0x000e62000800017f */
[----:B------:R-:W-:-:S05]  /*b610*/  VIADD R0, R7, 0x1 ;  /* 0x0000000107007836 */ /* 0x000fca0000000000 */
[----:B------:R-:W-:-:S04]  /*b620*/  ISETP.NE.AND P1, PT, R0, 0x5, PT ;  /* 0x000000050000780c */ /* 0x000fc80003f25270 */
[----:B------:R-:W-:Y:S02]  /*b630*/  SEL R3, RZ, 0x1, P1 ;  /* 0x00000001ff037807 */ /* 0x000fe40000800000 */
[----:B------:R-:W-:Y:S02]  /*b640*/  SEL R7, R0, RZ, P1 ;  /* 0x000000ff00077207 */ /* 0x000fe40000800000 */
[----:B------:R-:W-:-:S03]  /*b650*/  LOP3.LUT R6, R6, R3, RZ, 0x3c, !PT ;  /* 0x0000000306067212 */ /* 0x000fc600078e3cff */
[----:B0-----:R-:W-:Y:S01]  /*b660*/  IMAD R9, R7, 0x8, R2 ;  /* 0x0000000807097824 */ /* 0x001fe200078e0202 */
[----:B------:R-:W-:Y:S01]  /*b670*/  SHF.L.U32 R4, R6, 0x1f, RZ ;  /* 0x0000001f06047819 */ /* 0x000fe200000006ff */
[----:B-1----:R-:W-:Y:S06]  /*b680*/  @!P0 BRA `(.L_x_313) ;  /* 0x00000004001c8947 */ /* 0x002fec0003800000 */
.L_x_327:
[----:B------:R-:W1:Y:S01]  /*b690*/  SYNCS.PHASECHK.TRANS64.TRYWAIT P0, [R9+URZ], R4 ;  /* 0x00000004090075a7 */ /* 0x000e62000800017f */
[----:B------:R-:W-:-:S05]  /*b6a0*/  VIADD R0, R7, 0x1 ;  /* 0x0000000107007836 */ /* 0x000fca0000000000 */
[----:B------:R-:W-:-:S04]  /*b6b0*/  ISETP.NE.AND P1, PT, R0, 0x5, PT ;  /* 0x000000050000780c */ /* 0x000fc80003f25270 */
[----:B------:R-:W-:Y:S02]  /*b6c0*/  SEL R3, RZ, 0x1, P1 ;  /* 0x00000001ff037807 */ /* 0x000fe40000800000 */
[----:B------:R-:W-:Y:S02]  /*b6d0*/  SEL R7, R0, RZ, P1 ;  /* 0x000000ff00077207 */ /* 0x000fe40000800000 */
[----:B------:R-:W-:-:S03]  /*b6e0*/  LOP3.LUT R11, R6, R3, RZ, 0x3c, !PT ;  /* 0x00000003060b7212 */ /* 0x000fc600078e3cff */
[----:B------:R-:W-:Y:S01]  /*b6f0*/  IMAD R6, R7, 0x8, R2 ;  /* 0x0000000807067824 */ /* 0x000fe200078e0202 */
[----:B0-----:R-:W-:Y:S01]  /*b700*/  SHF.L.U32 R5, R11, 0x1f, RZ ;  /* 0x0000001f0b057819 */ /* 0x001fe200000006ff */
[----:B-1----:R-:W-:Y:S06]  /*b710*/  @!P0 BRA `(.L_x_314) ;  /* 0x00000004000c8947 */ /* 0x002fec0003800000 */
.L_x_328:
[----:B------:R-:W1:Y:S01]  /*b720*/  SYNCS.PHASECHK.TRANS64.TRYWAIT P0, [R6+URZ], R5 ;  /* 0x00000005060075a7 */ /* 0x000e62000800017f */
[----:B------:R-:W-:-:S05]  /*b730*/  VIADD R0, R7, 0x1 ;  /* 0x0000000107007836 */ /* 0x000fca0000000000 */
[----:B------:R-:W-:-:S04]  /*b740*/  ISETP.NE.AND P1, PT, R0, 0x5, PT ;  /* 0x000000050000780c */ /* 0x000fc80003f25270 */
[----:B0-----:R-:W-:Y:S02]  /*b750*/  SEL R4, RZ, 0x1, P1 ;  /* 0x00000001ff047807 */ /* 0x001fe40000800000 */
[----:B------:R-:W-:Y:S02]  /*b760*/  SEL R3, R0, RZ, P1 ;  /* 0x000000ff00037207 */ /* 0x000fe40000800000 */
[----:B------:R-:W-:Y:S01]  /*b770*/  LOP3.LUT R0, R11, R4, RZ, 0x3c, !PT ;  /* 0x000000040b007212 */ /* 0x000fe200078e3cff */
[----:B-1----:R-:W-:Y:S06]  /*b780*/  @!P0 BRA `(.L_x_315) ;  /* 0x0000000400048947 */ /* 0x002fec0003800000 */
.L_x_329:
[----:B------:R-:W-:Y:S01]  /*b790*/  IMAD R3, R3, 0x8, R2 ;  /* 0x0000000803037824 */ /* 0x000fe200078e0202 */
[----:B------:R-:W-:-:S07]  /*b7a0*/  SHF.L.U32 R0, R0, 0x1f, RZ ;  /* 0x0000001f00007819 */ /* 0x000fce00000006ff */
.L_x_316:
[----:B-1----:R1:W2:Y:S02]  /*b7b0*/  SYNCS.PHASECHK.TRANS64.TRYWAIT P0, [R3+URZ], R0 ;  /* 0x00000000030075a7 */ /* 0x0022a4000800017f */
[----:B--2---:R-:W-:Y:S05]  /*b7c0*/  @!P0 NANOSLEEP.SYNCS 0x989680 ;  /* 0x009896800000895d */ /* 0x004fea0003900000 */
[----:B------:R-:W2:Y:S02]  /*b7d0*/  @!P0 SYNCS.PHASECHK.TRANS64 P0, [R3+URZ], R0 ;  /* 0x00000000030085a7 */ /* 0x000ea4000800007f */
[----:B--2---:R-:W-:Y:S05]  /*b7e0*/  @!P0 BRA `(.L_x_316) ;  /* 0xfffffffc00f08947 */ /* 0x004fea000383ffff */
.L_x_310:
[----:B------:R-:W-:Y:S05]  /*b7f0*/  BSYNC B0 ;  /* 0x0000000000007941 */ /* 0x000fea0003800000 */
.L_x_309:
[----:B------:R-:W-:Y:S05]  /*b800*/  EXIT ;  /* 0x000000000000794d */ /* 0x000fea0003800000 */
.L_x_19:
[----:B-1----:R1:W2:Y:S02]  /*b810*/  SYNCS.PHASECHK.TRANS64.TRYWAIT P0, [R161+URZ], R0 ;  /* 0x00000000a10075a7 */ /* 0x0022a4000800017f */
[----:B--2---:R-:W-:Y:S05]  /*b820*/  @!P0 NANOSLEEP.SYNCS 0x989680 ;  /* 0x009896800000895d */ /* 0x004fea0003900000 */
[----:B------:R-:W2:Y:S02]  /*b830*/  @!P0 SYNCS.PHASECHK.TRANS64 P0, [R161+URZ], R0 ;  /* 0x00000000a10085a7 */ /* 0x000ea4000800007f */
[----:B--2---:R-:W-:Y:S05]  /*b840*/  @!P0 BRA `(.L_x_19) ;  /* 0xfffffffc00f08947 */ /* 0x004fea000383ffff */
[----:B------:R-:W-:Y:S05]  /*b850*/  BRA `(.L_x_317) ;  /* 0xffffff5c00a87947 */ /* 0x000fea000383ffff */
.L_x_24:
[----:B--2---:R2:W3:Y:S02]  /*b860*/  SYNCS.PHASECHK.TRANS64.TRYWAIT P1, [R3+URZ], R0 ;  /* 0x00000000030075a7 */ /* 0x0044e4000802017f */
[----:B---3--:R-:W-:Y:S05]  /*b870*/  @!P1 NANOSLEEP.SYNCS 0x989680 ;  /* 0x009896800000995d */ /* 0x008fea0003900000 */
[----:B------:R-:W3:Y:S02]  /*b880*/  @!P1 SYNCS.PHASECHK.TRANS64 P1, [R3+URZ], R0 ;  /* 0x00000000030095a7 */ /* 0x000ee4000802007f */
[----:B---3--:R-:W-:Y:S05]  /*b890*/  @!P1 BRA `(.L_x_24) ;  /* 0xfffffffc00f09947 */ /* 0x008fea000383ffff */
[----:B------:R-:W-:Y:S05]  /*b8a0*/  BRA `(.L_x_23) ;  /* 0xffffff6000147947 */ /* 0x000fea000383ffff */
.L_x_29:
[----:B--2---:R-:W-:-:S04]  /*b8b0*/  IMAD.U32 R5, RZ, RZ, UR4 ;  /* 0x00000004ff057e24 */ /* 0x004fc8000f8e00ff */
[----:B------:R2:W3:Y:S03]  /*b8c0*/  SYNCS.PHASECHK.TRANS64.TRYWAIT P1, [R5+URZ], R4 ;  /* 0x00000004050075a7 */ /* 0x0004e6000802017f */
[----:B---3--:R-:W-:Y:S05]  /*b8d0*/  @!P1 NANOSLEEP.SYNCS 0x989680 ;  /* 0x009896800000995d */ /* 0x008fea0003900000 */
[----:B------:R-:W3:Y:S02]  /*b8e0*/  @!P1 SYNCS.PHASECHK.TRANS64 P1, [R5+URZ], R4 ;  /* 0x00000004050095a7 */ /* 0x000ee4000802007f */
[----:B---3--:R-:W-:Y:S05]  /*b8f0*/  @!P1 BRA `(.L_x_29) ;  /* 0xfffffffc00ec9947 */ /* 0x008fea000383ffff */
[----:B------:R-:W-:Y:S05]  /*b900*/  BRA `(.L_x_28) ;  /* 0xffffff6000f07947 */ /* 0x000fea000383ffff */
.L_x_35:
[----:B-1----:R1:W2:Y:S02]  /*b910*/  SYNCS.PHASECHK.TRANS64.TRYWAIT P0, [R161+URZ+0x10], R0 ;  /* 0x00001000a10075a7 */ /* 0x0022a4000800017f */
[----:B--2---:R-:W-:Y:S05]  /*b920*/  @!P0 NANOSLEEP.SYNCS 0x989680 ;  /* 0x009896800000895d */ /* 0x004fea0003900000 */
[----:B------:R-:W2:Y:S02]  /*b930*/  @!P0 SYNCS.PHASECHK.TRANS64 P0, [R161+URZ+0x10], R0 ;  /* 0x00001000a10085a7 */ /* 0x000ea4000800007f */
[----:B--2---:R-:W-:Y:S05]  /*b940*/  @!P0 BRA `(.L_x_35) ;  /* 0xfffffffc00f08947 */ /* 0x004fea000383ffff */
[----:B------:R-:W-:Y:S05]  /*b950*/  BRA `(.L_x_318) ;  /* 0xffffff6800487947 */ /* 0x000fea000383ffff */
.L_x_296:
[----:B------:R-:W-:Y:S01]  /*b960*/  BSSY B1, `(.L_x_319) ;  /* 0x0000006000017945 */ /* 0x000fe20003800000 */
[----:B------:R-:W-:-:S07]  /*b970*/  IMAD.MOV.U32 R15, RZ, RZ, -0x1 ;  /* 0xffffffffff0f7424 */ /* 0x000fce00078e00ff */
[----:B-----5:R-:W-:Y:S05]  /*b980*/  WARPSYNC.COLLECTIVE R15, `(.L_x_320) ;  /* 0x000000000f0c7348 */ /* 0x020fea0003c00000 */
[----:B------:R-:W-:Y:S02]  /*b990*/  ELECT P6, UR62, PT ;  /* 0x00000000003e782f */ /* 0x000fe400038c0000 */
[----:B------:R-:W-:Y:S01]  /*b9a0*/  MOV R14, UR62 ;  /* 0x0000003e000e7c02 */ /* 0x000fe20008000f00 */
[----:B-----5:R-:W-:Y:S10]  /*b9b0*/  ENDCOLLECTIVE ;  /* 0x000000000000791b */ /* 0x020ff40003800000 */
.L_x_320:
[----:B------:R-:W-:Y:S05]  /*b9c0*/  BSYNC B1 ;  /* 0x0000000000017941 */ /* 0x000fea0003800000 */
.L_x_319:
[----:B------:R-:W-:Y:S05]  /*b9d0*/  BRA `(.L_x_321) ;  /* 0xffffffec00c87947 */ /* 0x000fea000383ffff */
.L_x_299:
[----:B0-----:R0:W1:Y:S02]  /*b9e0*/  SYNCS.PHASECHK.TRANS64.TRYWAIT P1, [R10+URZ+0x28], R5 ;  /* 0x000028050a0075a7 */ /* 0x001064000802017f */
[----:B-1----:R-:W-:Y:S05]  /*b9f0*/  @!P1 NANOSLEEP.SYNCS 0x989680 ;  /* 0x009896800000995d */ /* 0x002fea0003900000 */
[----:B------:R-:W1:Y:S02]  /*ba00*/  @!P1 SYNCS.PHASECHK.TRANS64 P1, [R10+URZ+0x28], R5 ;  /* 0x000028050a0095a7 */ /* 0x000e64000802007f */
[----:B-1----:R-:W-:Y:S05]  /*ba10*/  @!P1 BRA `(.L_x_299) ;  /* 0xfffffffc00f09947 */ /* 0x002fea000383ffff */
[----:B------:R-:W-:Y:S05]  /*ba20*/  BRA `(.L_x_322) ;  /* 0xfffffff000007947 */ /* 0x000fea000383ffff */
.L_x_308:
[----:B------:R-:W-:Y:S01]  /*ba30*/  BSSY B0, `(.L_x_323) ;  /* 0x0000006000007945 */ /* 0x000fe20003800000 */
[----:B------:R-:W-:-:S07]  /*ba40*/  IMAD.MOV.U32 R15, RZ, RZ, -0x1 ;  /* 0xffffffffff0f7424 */ /* 0x000fce00078e00ff */
[----:B-----5:R-:W-:Y:S05]  /*ba50*/  WARPSYNC.COLLECTIVE R15, `(.L_x_324) ;  /* 0x000000000f0c7348 */ /* 0x020fea0003c00000 */
[----:B------:R-:W-:Y:S02]  /*ba60*/  ELECT P6, UR62, PT ;  /* 0x00000000003e782f */ /* 0x000fe400038c0000 */
[----:B------:R-:W-:Y:S01]  /*ba70*/  MOV R14, UR62 ;  /* 0x0000003e000e7c02 */ /* 0x000fe20008000f00 */
[----:B-----5:R-:W-:Y:S10]  /*ba80*/  ENDCOLLECTIVE ;  /* 0x000000000000791b */ /* 0x020ff40003800000 */
.L_x_324:
[----:B------:R-:W-:Y:S05]  /*ba90*/  BSYNC B0 ;  /* 0x0000000000007941 */ /* 0x000fea0003800000 */
.L_x_323:
[----:B------:R-:W-:Y:S05]  /*baa0*/  BRA `(.L_x_325) ;  /* 0xfffffff800807947 */ /* 0x000fea000383ffff */
.L_x_312:
[----:B0-----:R0:W1:Y:S02]  /*bab0*/  SYNCS.PHASECHK.TRANS64.TRYWAIT P0, [R9+URZ], R4 ;  /* 0x00000004090075a7 */ /* 0x001064000800017f */
[----:B-1----:R-:W-:Y:S05]  /*bac0*/  @!P0 NANOSLEEP.SYNCS 0x989680 ;  /* 0x009896800000895d */ /* 0x002fea0003900000 */
[----:B------:R-:W1:Y:S02]  /*bad0*/  @!P0 SYNCS.PHASECHK.TRANS64 P0, [R9+URZ], R4 ;  /* 0x00000004090085a7 */ /* 0x000e64000800007f */
[----:B-1----:R-:W-:Y:S05]  /*bae0*/  @!P0 BRA `(.L_x_312) ;  /* 0xfffffffc00f08947 */ /* 0x002fea000383ffff */
[----:B------:R-:W-:Y:S05]  /*baf0*/  BRA `(.L_x_326) ;  /* 0xfffffff800c07947 */ /* 0x000fea000383ffff */
.L_x_313:
[----:B0-----:R0:W1:Y:S02]  /*bb00*/  SYNCS.PHASECHK.TRANS64.TRYWAIT P0, [R8+URZ], R5 ;  /* 0x00000005080075a7 */ /* 0x001064000800017f */
[----:B-1----:R-:W-:Y:S05]  /*bb10*/  @!P0 NANOSLEEP.SYNCS 0x989680 ;  /* 0x009896800000895d */ /* 0x002fea0003900000 */
[----:B------:R-:W1:Y:S02]  /*bb20*/  @!P0 SYNCS.PHASECHK.TRANS64 P0, [R8+URZ], R5 ;  /* 0x00000005080085a7 */ /* 0x000e64000800007f */
[----:B-1----:R-:W-:Y:S05]  /*bb30*/  @!P0 BRA `(.L_x_313) ;  /* 0xfffffffc00f08947 */ /* 0x002fea000383ffff */
[----:B------:R-:W-:Y:S05]  /*bb40*/  BRA `(.L_x_327) ;  /* 0xfffffff800d07947 */ /* 0x000fea000383ffff */
.L_x_314:
[----:B0-----:R0:W1:Y:S02]  /*bb50*/  SYNCS.PHASECHK.TRANS64.TRYWAIT P0, [R9+URZ], R4 ;  /* 0x00000004090075a7 */ /* 0x001064000800017f */
[----:B-1----:R-:W-:Y:S05]  /*bb60*/  @!P0 NANOSLEEP.SYNCS 0x989680 ;  /* 0x009896800000895d */ /* 0x002fea0003900000 */
[----:B------:R-:W1:Y:S02]  /*bb70*/  @!P0 SYNCS.PHASECHK.TRANS64 P0, [R9+URZ], R4 ;  /* 0x00000004090085a7 */ /* 0x000e64000800007f */
[----:B-1----:R-:W-:Y:S05]  /*bb80*/  @!P0 BRA `(.L_x_314) ;  /* 0xfffffffc00f08947 */ /* 0x002fea000383ffff */
[----:B------:R-:W-:Y:S05]  /*bb90*/  BRA `(.L_x_328) ;  /* 0xfffffff800e07947 */ /* 0x000fea000383ffff */
.L_x_315:
[----:B0-----:R0:W1:Y:S02]  /*bba0*/  SYNCS.PHASECHK.TRANS64.TRYWAIT P0, [R6+URZ], R5 ;  /* 0x00000005060075a7 */ /* 0x001064000800017f */
[----:B-1----:R-:W-:Y:S05]  /*bbb0*/  @!P0 NANOSLEEP.SYNCS 0x989680 ;  /* 0x009896800000895d */ /* 0x002fea0003900000 */
[----:B------:R-:W1:Y:S02]  /*bbc0*/  @!P0 SYNCS.PHASECHK.TRANS64 P0, [R6+URZ], R5 ;  /* 0x00000005060085a7 */ /* 0x000e64000800007f */
[----:B-1----:R-:W-:Y:S05]  /*bbd0*/  @!P0 BRA `(.L_x_315) ;  /* 0xfffffffc00f08947 */ /* 0x002fea000383ffff */
[----:B------:R-:W-:Y:S05]  /*bbe0*/  BRA `(.L_x_329) ;  /* 0xfffffff800e87947 */ /* 0x000fea000383ffff */
.L_x_330:
[----:B------:R-:W-:-:S00]  /*bbf0*/  BRA `(.L_x_330) ;  /* 0xfffffffc00fc7947 */ /* 0x000fc0000383ffff */
[----:B------:R-:W-:-:S00]  /*bc00*/  NOP ;  /* 0x0000000000007918 */ /* 0x000fc00000000000 */
[----:B------:R-:W-:-:S00]  /*bc10*/  NOP ;  /* 0x0000000000007918 */ /* 0x000fc00000000000 */
[----:B------:R-:W-:-:S00]  /*bc20*/  NOP ;  /* 0x0000000000007918 */ /* 0x000fc00000000000 */
[----:B------:R-:W-:-:S00]  /*bc30*/  NOP ;  /* 0x0000000000007918 */ /* 0x000fc00000000000 */
[----:B------:R-:W-:-:S00]  /*bc40*/  NOP ;  /* 0x0000000000007918 */ /* 0x000fc00000000000 */
[----:B------:R-:W-:-:S00]  /*bc50*/  NOP ;  /* 0x0000000000007918 */ /* 0x000fc00000000000 */
[----:B------:R-:W-:-:S00]  /*bc60*/  NOP ;  /* 0x0000000000007918 */ /* 0x000fc00000000000 */
[----:B------:R-:W-:-:S00]  /*bc70*/  NOP ;  /* 0x0000000000007918 */ /* 0x000fc00000000000 */
.L_x_331:


//--------------------- .nv.global.init           --------------------------
	.section	.nv.global.init,"aw",@progbits
.nv.global.init:
	.type		$str$22,@object
	.size		$str$22,($str$23 - $str$22)
$str$22:
        /*0000*/ 	.byte	0x6b, 0x5f, 0x74, 0x69, 0x6c, 0x65, 0x5f, 0x63, 0x6f, 0x75, 0x6e, 0x74, 0x20, 0x3e, 0x3d, 0x20
        /*0010*/ 	.byte	0x31, 0x00
	.type		$str$23,@object
	.size		$str$23,(__unnamed_1 - $str$23)
$str$23:
        /*0012*/ 	.byte	0x2f, 0x74, 0x6d, 0x70, 0x2f, 0x63, 0x75, 0x74, 0x6c, 0x61, 0x73, 0x73, 0x5f, 0x73, 0x77, 0x65
        /*0022*/ 	.byte	0x65, 0x70, 0x5f, 0x73, 0x72, 0x63, 0x2f, 0x69, 0x6e, 0x63, 0x6c, 0x75, 0x64, 0x65, 0x2f, 0x63
        /*0032*/ 	.byte	0x75, 0x74, 0x6c, 0x61, 0x73, 0x73, 0x2f, 0x67, 0x65, 0x6d, 0x6d, 0x2f, 0x63, 0x6f, 0x6c, 0x6c
        /*0042*/ 	.byte	0x65, 0x63, 0x74, 0x69, 0x76, 0x65, 0x2f, 0x73, 0x6d, 0x39, 0x30, 0x5f, 0x6d, 0x6d, 0x61, 0x5f
        /*0052*/ 	.byte	0x74, 0x6d, 0x61, 0x5f, 0x67, 0x6d, 0x6d, 0x61, 0x5f, 0x73, 0x73, 0x5f, 0x77, 0x61, 0x72, 0x70
        /*0062*/ 	.byte	0x73, 0x70, 0x65, 0x63, 0x69, 0x61, 0x6c, 0x69, 0x7a, 0x65, 0x64, 0x2e, 0x68, 0x70, 0x70, 0x00
	.type		__unnamed_1,@object
	.size		__unnamed_1,(.L_0 - __unnamed_1)
__unnamed_1:
        /*0072*/ 	.byte	0x76, 0x6f, 0x69, 0x64, 0x20, 0x63, 0x75, 0x74, 0x6c, 0x61, 0x73, 0x73, 0x3a, 0x3a, 0x67, 0x65
        /* <DEDUP_REMOVED lines=181> */
        /*0bd2*/ 	.byte	0x74, 0x69, 0x74, 0x79, 0x5d, 0x00
.L_0:


//--------------------- .nv.shared._ZN7cutlass13device_kernelINS_4gemm6kernel13GemmUniversalIN4cute5tupleIJiiiiEEENS1_10collective13CollectiveMmaINS1_34MainloopSm90TmaGmmaWarpSpecializedILi5ENS5_IJNS4_1CILi2EEESB_NSA_ILi1EEEEEENS1_32KernelTmaWarpSpecializedPingpongEEENS5_IJNSA_ILi64EEENSA_ILi256EEESG_EEENS_10bfloat16_tENS5_IJlSC_lEEESJ_SK_NS4_8TiledMMAINS4_8MMA_AtomIJNS4_4SM904GMMA28MMA_64x256x16_F32BF16BF16_SSILNSO_5MajorE0ELSQ_0ELNSO_7ScaleInE1ELSR_1EEEEEENS4_6LayoutINS5_IJSC_SC_SC_EEENS5_IJNSA_ILi0EEESW_SW_EEEEENS5_IJNS4_10UnderscoreESZ_SZ_EEEEENS4_23SM90_TMA_LOAD_MULTICASTENS4_14ComposedLayoutINS4_7SwizzleILi3ELi4ELi3EEENS4_18smem_ptr_flag_bitsILi16EEENSU_INS5_IJNSA_ILi8EEESG_EEENS5_IJSG_SC_EEEEEEEvNS4_8identityES12_S1C_vS1D_EENS_8epilogue10collective6detail29Sm90TmaWarpSpecializedAdapterINS1G_15DefaultEpilogueISJ_SK_SK_NS1F_6thread17LinearCombinationISJ_Li1EffLNS1K_9ScaleType4KindE0ELNS_15FloatRoundStyleE2ESJ_EENS1_15EpilogueDefaultEEEEEvvEEEEvNT_6ParamsE --------------------------
	.section	.nv.shared._ZN7cutlass13device_kernelINS_4gemm6kernel13GemmUniversalIN4cute5tupleIJiiiiEEENS1_10collective13CollectiveMmaINS1_34MainloopSm90TmaGmmaWarpSpecializedILi5ENS5_IJNS4_1CILi2EEESB_NSA_ILi1EEEEEENS1_32KernelTmaWarpSpecializedPingpongEEENS5_IJNSA_ILi64EEENSA_ILi256EEESG_EEENS_10bfloat16_tENS5_IJlSC_lEEESJ_SK_NS4_8TiledMMAINS4_8MMA_AtomIJNS4_4SM904GMMA28MMA_64x256x16_F32BF16BF16_SSILNSO_5MajorE0ELSQ_0ELNSO_7ScaleInE1ELSR_1EEEEEENS4_6LayoutINS5_IJSC_SC_SC_EEENS5_IJNSA_ILi0EEESW_SW_EEEEENS5_IJNS4_10UnderscoreESZ_SZ_EEEEENS4_23SM90_TMA_LOAD_MULTICASTENS4_14ComposedLayoutINS4_7SwizzleILi3ELi4ELi3EEENS4_18smem_ptr_flag_bitsILi16EEENSU_INS5_IJNSA_ILi8EEESG_EEENS5_IJSG_SC_EEEEEEEvNS4_8identityES12_S1C_vS1D_EENS_8epilogue10collective6detail29Sm90TmaWarpSpecializedAdapterINS1G_15DefaultEpilogueISJ_SK_SK_NS1F_6thread17LinearCombinationISJ_Li1EffLNS1K_9ScaleType4KindE0ELNS_15FloatRoundStyleE2ESJ_EENS1_15EpilogueDefaultEEEEEvvEEEEvNT_6ParamsE,"aw",@nobits
	.sectionflags	@""
	.align	16
	.zero		1024


//--------------------- .nv.shared.reserved.0     --------------------------
	.section	.nv.shared.reserved.0,"aw",@nobits
	.weak		__nv_reservedSMEM_offset_0_alias
	.size		__nv_reservedSMEM_offset_0_alias, 0, 0
	.other		__nv_reservedSMEM_offset_0_alias,@"STO_CUDA_RESERVED_SHARED STV_DEFAULT"
__nv_reservedSMEM_offset_0_alias:
	.zero		0


//--------------------- .nv.global                --------------------------
	.section	.nv.global,"aw",@nobits
.nv.global:
	.type		_ZN39_INTERNAL_7132e053_4_k_cu_ad8e9216_39164cute1_E,@object
	.size		_ZN39_INTERNAL_7132e053_4_k_cu_ad8e9216_39164cute1_E,(_ZN39_INTERNAL_7132e053_4_k_cu_ad8e9216_39164cuda3std3__45__cpo6cbeginE - _ZN39_INTERNAL_7132e053_4_k_cu_ad8e9216_39164cute1_E)
_ZN39_INTERNAL_7132e053_4_k_cu_ad8e9216_39164cute1_E:
	.zero		1
	.type		_ZN39_INTERNAL_7132e053_4_k_cu_ad8e9216_39164cuda3std3__45__cpo6cbeginE,@object
	.size		_ZN39_INTERNAL_7132e053_4_k_cu_ad8e9216_39164cuda3std3__45__cpo6cbeginE,(_ZN39_INTERNAL_7132e053_4_k_cu_ad8e9216_39164cuda3std3__48in_placeE - _ZN39_INTERNAL_7132e053_4_k_cu_ad8e9216_39164cuda3std3__45__cpo6cbeginE)
_ZN39_INTERNAL_7132e053_4_k_cu_ad8e9216_39164cuda3std3__45__cpo6cbeginE:
	.zero		1
	.type		_ZN39_INTERNAL_7132e053_4_k_cu_ad8e9216_39164cuda3std3__48in_placeE,@object
	.size		_ZN39_INTERNAL_7132e053_4_k_cu_ad8e9216_39164cuda3std3__48in_placeE,(_ZN39_INTERNAL_7132e053_4_k_cu_ad8e9216_39164cuda3std6ranges3__45__cpo9iter_moveE - _ZN39_INTERNAL_7132e053_4_k_cu_ad8e9216_39164cuda3std3__48in_placeE)
_ZN39_INTERNAL_7132e053_4_k_cu_ad8e9216_39164cuda3std3__48in_placeE:
	.zero		1
	.type		_ZN39_INTERNAL_7132e053_4_k_cu_ad8e9216_39164cuda3std6ranges3__45__cpo9iter_moveE,@object
	.size		_ZN39_INTERNAL_7132e053_4_k_cu_ad8e9216_39164cuda3std6ranges3__45__cpo9iter_moveE,(_ZN39_INTERNAL_7132e053_4_k_cu_ad8e9216_39164cuda3std3__45__cpo5beginE - _ZN39_INTERNAL_7132e053_4_k_cu_ad8e9216_39164cuda3std6ranges3__45__cpo9iter_moveE)
_ZN39_INTERNAL_7132e053_4_k_cu_ad8e9216_39164cuda3std6ranges3__45__cpo9iter_moveE:
	.zero		1
	.type		_ZN39_INTERNAL_7132e053_4_k_cu_ad8e9216_39164cuda3std3__45__cpo5beginE,@object
	.size		_ZN39_INTERNAL_7132e053_4_k_cu_ad8e9216_39164cuda3std3__45__cpo5beginE,(_ZN39_INTERNAL_7132e053_4_k_cu_ad8e9216_39164cuda3std3__441_GLOBAL__N__7132e053_4_k_cu_ad8e9216_39166ignoreE - _ZN39_INTERNAL_7132e053_4_k_cu_ad8e9216_39164cuda3std3__45__cpo5beginE)
_ZN39_INTERNAL_7132e053_4_k_cu_ad8e9216_39164cuda3std3__45__cpo5beginE:
	.zero		1
	.type		_ZN39_INTERNAL_7132e053_4_k_cu_ad8e9216_39164cuda3std3__441_GLOBAL__N__7132e053_4_k_cu_ad8e9216_39166ignoreE,@object
	.size		_ZN39_INTERNAL_7132e053_4_k_cu_ad8e9216_39164cuda3std3__441_GLOBAL__N__7132e053_4_k_cu_ad8e9216_39166ignoreE,(_ZN39_INTERNAL_7132e053_4_k_cu_ad8e9216_39164cute7productE - _ZN39_INTERNAL_7132e053_4_k_cu_ad8e9216_39164cuda3std3__441_GLOBAL__N__7132e053_4_k_cu_ad8e9216_39166ignoreE)
_ZN39_INTERNAL_7132e053_4_k_cu_ad8e9216_39164cuda3std3__441_GLOBAL__N__7132e053_4_k_cu_ad8e9216_39166ignoreE:
	.zero		1
	.type		_ZN39_INTERNAL_7132e053_4_k_cu_ad8e9216_39164cute7productE,@object
	.size		_ZN39_INTERNAL_7132e053_4_k_cu_ad8e9216_39164cute7productE,(_ZN39_INTERNAL_7132e053_4_k_cu_ad8e9216_39164cuda3std3__45__cpo3endE - _ZN39_INTERNAL_7132e053_4_k_cu_ad8e9216_39164cute7productE)
_ZN39_INTERNAL_7132e053_4_k_cu_ad8e9216_39164cute7productE:
	.zero		1
	.type		_ZN39_INTERNAL_7132e053_4_k_cu_ad8e9216_39164cuda3std3__45__cpo3endE,@object
	.size		_ZN39_INTERNAL_7132e053_4_k_cu_ad8e9216_39164cuda3std3__45__cpo3endE,(_ZN39_INTERNAL_7132e053_4_k_cu_ad8e9216_39164cuda3std3__419piecewise_constructE - _ZN39_INTERNAL_7132e053_4_k_cu_ad8e9216_39164cuda3std3__45__cpo3endE)
_ZN39_INTERNAL_7132e053_4_k_cu_ad8e9216_39164cuda3std3__45__cpo3endE:
	.zero		1
	.type		_ZN39_INTERNAL_7132e053_4_k_cu_ad8e9216_39164cuda3std3__419piecewise_constructE,@object
	.size		_ZN39_INTERNAL_7132e053_4_k_cu_ad8e9216_39164cuda3std3__419piecewise_constructE,(_ZN39_INTERNAL_7132e053_4_k_cu_ad8e9216_39164cuda3std3__45__cpo4cendE - _ZN39_INTERNAL_7132e053_4_k_cu_ad8e9216_39164cuda3std3__419piecewise_constructE)
_ZN39_INTERNAL_7132e053_4_k_cu_ad8e9216_39164cuda3std3__419piecewise_constructE:
	.zero		1
	.type		_ZN39_INTERNAL_7132e053_4_k_cu_ad8e9216_39164cuda3std3__45__cpo4cendE,@object
	.size		_ZN39_INTERNAL_7132e053_4_k_cu_ad8e9216_39164cuda3std3__45__cpo4cendE,(_ZN39_INTERNAL_7132e053_4_k_cu_ad8e9216_39164cuda3std6ranges3__45__cpo4swapE - _ZN39_INTERNAL_7132e053_4_k_cu_ad8e9216_39164cuda3std3__45__cpo4cendE)
_ZN39_INTERNAL_7132e053_4_k_cu_ad8e9216_39164cuda3std3__45__cpo4cendE:
	.zero		1
	.type		_ZN39_INTERNAL_7132e053_4_k_cu_ad8e9216_39164cuda3std6ranges3__45__cpo4swapE,@object
	.size		_ZN39_INTERNAL_7132e053_4_k_cu_ad8e9216_39164cuda3std6ranges3__45__cpo4swapE,(.L_8 - _ZN39_INTERNAL_7132e053_4_k_cu_ad8e9216_39164cuda3std6ranges3__45__cpo4swapE)
_ZN39_INTERNAL_7132e053_4_k_cu_ad8e9216_39164cuda3std6ranges3__45__cpo4swapE:
	.zero		1
.L_8:


//--------------------- .nv.constant0._ZN7cutlass13device_kernelINS_4gemm6kernel13GemmUniversalIN4cute5tupleIJiiiiEEENS1_10collective13CollectiveMmaINS1_34MainloopSm90TmaGmmaWarpSpecializedILi5ENS5_IJNS4_1CILi2EEESB_NSA_ILi1EEEEEENS1_32KernelTmaWarpSpecializedPingpongEEENS5_IJNSA_ILi64EEENSA_ILi256EEESG_EEENS_10bfloat16_tENS5_IJlSC_lEEESJ_SK_NS4_8TiledMMAINS4_8MMA_AtomIJNS4_4SM904GMMA28MMA_64x256x16_F32BF16BF16_SSILNSO_5MajorE0ELSQ_0ELNSO_7ScaleInE1ELSR_1EEEEEENS4_6LayoutINS5_IJSC_SC_SC_EEENS5_IJNSA_ILi0EEESW_SW_EEEEENS5_IJNS4_10UnderscoreESZ_SZ_EEEEENS4_23SM90_TMA_LOAD_MULTICASTENS4_14ComposedLayoutINS4_7SwizzleILi3ELi4ELi3EEENS4_18smem_ptr_flag_bitsILi16EEENSU_INS5_IJNSA_ILi8EEESG_EEENS5_IJSG_SC_EEEEEEEvNS4_8identityES12_S1C_vS1D_EENS_8epilogue10collective6detail29Sm90TmaWarpSpecializedAdapterINS1G_15DefaultEpilogueISJ_SK_SK_NS1F_6thread17LinearCombinationISJ_Li1EffLNS1K_9ScaleType4KindE0ELNS_15FloatRoundStyleE2ESJ_EENS1_15EpilogueDefaultEEEEEvvEEEEvNT_6ParamsE --------------------------
	.section	.nv.constant0._ZN7cutlass13device_kernelINS_4gemm6kernel13GemmUniversalIN4cute5tupleIJiiiiEEENS1_10collective13CollectiveMmaINS1_34MainloopSm90TmaGmmaWarpSpecializedILi5ENS5_IJNS4_1CILi2EEESB_NSA_ILi1EEEEEENS1_32KernelTmaWarpSpecializedPingpongEEENS5_IJNSA_ILi64EEENSA_ILi256EEESG_EEENS_10bfloat16_tENS5_IJlSC_lEEESJ_SK_NS4_8TiledMMAINS4_8MMA_AtomIJNS4_4SM904GMMA28MMA_64x256x16_F32BF16BF16_SSILNSO_5MajorE0ELSQ_0ELNSO_7ScaleInE1ELSR_1EEEEEENS4_6LayoutINS5_IJSC_SC_SC_EEENS5_IJNSA_ILi0EEESW_SW_EEEEENS5_IJNS4_10UnderscoreESZ_SZ_EEEEENS4_23SM90_TMA_LOAD_MULTICASTENS4_14ComposedLayoutINS4_7SwizzleILi3ELi4ELi3EEENS4_18smem_ptr_flag_bitsILi16EEENSU_INS5_IJNSA_ILi8EEESG_EEENS5_IJSG_SC_EEEEEEEvNS4_8identityES12_S1C_vS1D_EENS_8epilogue10collective6detail29Sm90TmaWarpSpecializedAdapterINS1G_15DefaultEpilogueISJ_SK_SK_NS1F_6thread17LinearCombinationISJ_Li1EffLNS1K_9ScaleType4KindE0ELNS_15FloatRoundStyleE2ESJ_EENS1_15EpilogueDefaultEEEEEvvEEEEvNT_6ParamsE,"a",@progbits
	.sectionflags	@""
	.align	4
.nv.constant0._ZN7cutlass13device_kernelINS_4gemm6kernel13GemmUniversalIN4cute5tupleIJiiiiEEENS1_10collective13CollectiveMmaINS1_34MainloopSm90TmaGmmaWarpSpecializedILi5ENS5_IJNS4_1CILi2EEESB_NSA_ILi1EEEEEENS1_32KernelTmaWarpSpecializedPingpongEEENS5_IJNSA_ILi64EEENSA_ILi256EEESG_EEENS_10bfloat16_tENS5_IJlSC_lEEESJ_SK_NS4_8TiledMMAINS4_8MMA_AtomIJNS4_4SM904GMMA28MMA_64x256x16_F32BF16BF16_SSILNSO_5MajorE0ELSQ_0ELNSO_7ScaleInE1ELSR_1EEEEEENS4_6LayoutINS5_IJSC_SC_SC_EEENS5_IJNSA_ILi0EEESW_SW_EEEEENS5_IJNS4_10UnderscoreESZ_SZ_EEEEENS4_23SM90_TMA_LOAD_MULTICASTENS4_14ComposedLayoutINS4_7SwizzleILi3ELi4ELi3EEENS4_18smem_ptr_flag_bitsILi16EEENSU_INS5_IJNSA_ILi8EEESG_EEENS5_IJSG_SC_EEEEEEEvNS4_8identityES12_S1C_vS1D_EENS_8epilogue10collective6detail29Sm90TmaWarpSpecializedAdapterINS1G_15DefaultEpilogueISJ_SK_SK_NS1F_6thread17LinearCombinationISJ_Li1EffLNS1K_9ScaleType4KindE0ELNS_15FloatRoundStyleE2ESJ_EENS1_15EpilogueDefaultEEEEEvvEEEEvNT_6ParamsE:
	.zero		1664


//--------------------- SYMBOLS --------------------------

	.type		.nv.reservedSmem.offset0,@object
	.size		.nv.reservedSmem.offset0,0x4
	.type		__assertfail,@function
